// auto-generated by cutlass_sweep.gemm — config: {"arch": "sm_100", "cluster_m": 2, "cluster_n": 1, "dtype": "e5m2", "stages": 4, "tile_k": 32, "tile_m": 256, "tile_n": 256}
#include "cutlass/cutlass.h"
#include "cutlass/gemm/collective/collective_builder.hpp"
#include "cutlass/gemm/device/gemm_universal_adapter.h"
#include "cutlass/gemm/kernel/gemm_universal.hpp"
#include "cutlass/epilogue/collective/collective_builder.hpp"

using ElemA = cutlass::float_e5m2_t;
using ElemB = cutlass::float_e5m2_t;
using ElemCD = cutlass::float_e5m2_t;
using Acc  = float;
using TileShape    = cute::Shape<cute::_256, cute::_256, cute::_32>;
using ClusterShape = cute::Shape<cute::_2, cute::_1, cute::_1>;

using CollectiveEpilogue = typename cutlass::epilogue::collective::CollectiveBuilder<
    cutlass::arch::Sm100, cutlass::arch::OpClassTensorOp,
    TileShape, ClusterShape,
    cutlass::epilogue::collective::EpilogueTileAuto,
    Acc, Acc,
    ElemCD, cutlass::layout::RowMajor, 128 / cutlass::sizeof_bits<ElemCD>::value,
    ElemCD, cutlass::layout::RowMajor, 128 / cutlass::sizeof_bits<ElemCD>::value,
    cutlass::epilogue::collective::EpilogueScheduleAuto
  >::CollectiveOp;

using CollectiveMainloop = typename cutlass::gemm::collective::CollectiveBuilder<
    cutlass::arch::Sm100, cutlass::arch::OpClassTensorOp,
    ElemA, cutlass::layout::RowMajor, 128 / cutlass::sizeof_bits<ElemA>::value,
    ElemB, cutlass::layout::ColumnMajor, 128 / cutlass::sizeof_bits<ElemB>::value,
    Acc,
    TileShape, ClusterShape,
    cutlass::gemm::collective::StageCount<4>,
    cutlass::gemm::collective::KernelScheduleAuto
  >::CollectiveOp;

using GemmKernel = cutlass::gemm::kernel::GemmUniversal<
    cute::Shape<int,int,int,int>,
    CollectiveMainloop,
    CollectiveEpilogue
>;
using Gemm = cutlass::gemm::device::GemmUniversalAdapter<GemmKernel>;

// Force the device kernel symbol into the cubin without needing a host main.
auto* _anchor = &cutlass::device_kernel<GemmKernel>;


// ===== COMPILED SASS (sm_100a) =====

	.target	sm_100a

	.elftype	@"ET_EXEC"


//--------------------- .note.nv.tkinfo           --------------------------
	.section	.note.nv.tkinfo,"",@"SHT_NOTE"
	.sectionflags	@"SHF_NOTE_NV_TKINFO"
	.tkinfo
        /*0018*/ 	.word	0x00000002
        /*0030*/ 	.string	""
        /*0030*/ 	.string	"ptxas"
        /*0030*/ 	.string	"Cuda compilation tools, release 13.0, V13.0.88"
        /*0030*/ 	.string	"Build cuda_13.0.r13.0/compiler.36424714_0"
        /*0030*/ 	.string	"-arch sm_100a -m 64 "



//--------------------- .note.nv.cuinfo           --------------------------
	.section	.note.nv.cuinfo,"",@"SHT_NOTE"
	.sectionflags	@"SHF_NOTE_NV_CUINFO"
        /*0018*/ 	.short	0x0002
        /*001a*/ 	.short	0x0064
        /*001c*/ 	.short	0x0082
	.zero		2


//--------------------- .nv.info                  --------------------------
	.section	.nv.info,"",@"SHT_CUDA_INFO"
	.align	4


	//----- nvinfo : EIATTR_REGCOUNT
	.align		4
        /*0000*/ 	.byte	0x04, 0x2f
        /*0002*/ 	.short	(.L_20 - .L_19)
	.align		4
.L_19:
        /*0004*/ 	.word	index@(_ZN7cutlass13device_kernelINS_4gemm6kernel13GemmUniversalIN4cute5tupleIJiiiiEEENS1_10collective13CollectiveMmaINS1_35MainloopSm100TmaUmmaWarpSpecializedILi4ELi2ELi2ENS5_IJNS4_1CILi2EEENSA_ILi1EEESC_EEEEENS5_IJNSA_ILi256EEESF_NSA_ILi32EEEEEENS_12float_e5m2_tENS5_IJlSC_lEEESI_SJ_NS4_8TiledMMAINS4_8MMA_AtomIJNS4_10MMA_TraitsINS4_25SM100_MMA_F8F6F4_2x1SM_SSEJSI_SI_fSF_SF_NS4_17integral_constantINS4_4UMMA5MajorELSQ_0EEESR_NSO_INSP_7ScaleInELSS_0EEEST_EEEEEENS4_6LayoutINS5_IJSC_SC_SC_EEENS5_IJNSA_ILi0EEESY_SY_EEEEENS5_IJNS4_10UnderscoreES11_S11_EEEEENS4_18SM100_TMA_2SM_LOADENS4_14ComposedLayoutINS4_7SwizzleILi1ELi4ELi3EEENS4_18smem_ptr_flag_bitsILi8EEENSW_INS5_IJNSA_ILi8EEESG_EEENS5_IJSG_SC_EEEEEEEvNS4_8identityES14_S1E_vS1F_EENS_8epilogue10collective18CollectiveEpilogueINS1H_23Sm100TmaWarpSpecializedILi4ELi2ELi64ELb0ELb0EEEJNS5_IJNSA_ILi128EEESF_SG_EEENS5_IJNSW_IS1M_SC_EENSW_INSA_ILi64EEESC_EEEEESI_SJ_SI_SJ_NS1H_6fusion15FusionCallbacksIS1L_NS1S_17LinearCombinationISI_fSI_fLNS_15FloatRoundStyleE2EEES1N_S1R_JEEENS4_5SM1004TMEM4LOAD26SM100_TMEM_LOAD_32dp32b64xENS4_13SM90_TMA_LOADENS15_INS16_ILi2ELi4ELi3EEES19_NSW_INS5_IJS1A_S1P_EEENS5_IJS1P_SC_EEEEEEENS4_39AutoVectorizingCopyWithAssumedAlignmentILi128EEENS4_14SM90_TMA_STOREES27_S29_S29_EEEvvEEEEvNT_6ParamsE)
        /*0008*/ 	.word	0x000000de


	//----- nvinfo : EIATTR_FRAME_SIZE
	.align		4
.L_20:
        /*000c*/ 	.byte	0x04, 0x11
        /*000e*/ 	.short	(.L_22 - .L_21)
	.align		4
.L_21:
        /*0010*/ 	.word	index@($__internal_2_$__cuda_sm10x_tcgen05_guardrail_trap_unallocated_columns_being_dealloced)
        /*0014*/ 	.word	0x00000000


	//----- nvinfo : EIATTR_FRAME_SIZE
	.align		4
.L_22:
        /*0018*/ 	.byte	0x04, 0x11
        /*001a*/ 	.short	(.L_24 - .L_23)
	.align		4
.L_23:
        /*001c*/ 	.word	index@($__internal_1_$__cuda_sm10x_tcgen05_guardrail_trap_phase_invalid_during_alloc)
        /*0020*/ 	.word	0x00000000


	//----- nvinfo : EIATTR_FRAME_SIZE
	.align		4
.L_24:
        /*0024*/ 	.byte	0x04, 0x11
        /*0026*/ 	.short	(.L_26 - .L_25)
	.align		4
.L_25:
        /*0028*/ 	.word	index@($__internal_0_$__cuda_sm10x_tcgen05_guardrail_trap_col_being_dealloced_not_returned_by_alloc)
        /*002c*/ 	.word	0x00000000


	//----- nvinfo : EIATTR_FRAME_SIZE
	.align		4
.L_26:
        /*0030*/ 	.byte	0x04, 0x11
        /*0032*/ 	.short	(.L_28 - .L_27)
	.align		4
.L_27:
        /*0034*/ 	.word	index@(_ZN7cutlass13device_kernelINS_4gemm6kernel13GemmUniversalIN4cute5tupleIJiiiiEEENS1_10collective13CollectiveMmaINS1_35MainloopSm100TmaUmmaWarpSpecializedILi4ELi2ELi2ENS5_IJNS4_1CILi2EEENSA_ILi1EEESC_EEEEENS5_IJNSA_ILi256EEESF_NSA_ILi32EEEEEENS_12float_e5m2_tENS5_IJlSC_lEEESI_SJ_NS4_8TiledMMAINS4_8MMA_AtomIJNS4_10MMA_TraitsINS4_25SM100_MMA_F8F6F4_2x1SM_SSEJSI_SI_fSF_SF_NS4_17integral_constantINS4_4UMMA5MajorELSQ_0EEESR_NSO_INSP_7ScaleInELSS_0EEEST_EEEEEENS4_6LayoutINS5_IJSC_SC_SC_EEENS5_IJNSA_ILi0EEESY_SY_EEEEENS5_IJNS4_10UnderscoreES11_S11_EEEEENS4_18SM100_TMA_2SM_LOADENS4_14ComposedLayoutINS4_7SwizzleILi1ELi4ELi3EEENS4_18smem_ptr_flag_bitsILi8EEENSW_INS5_IJNSA_ILi8EEESG_EEENS5_IJSG_SC_EEEEEEEvNS4_8identityES14_S1E_vS1F_EENS_8epilogue10collective18CollectiveEpilogueINS1H_23Sm100TmaWarpSpecializedILi4ELi2ELi64ELb0ELb0EEEJNS5_IJNSA_ILi128EEESF_SG_EEENS5_IJNSW_IS1M_SC_EENSW_INSA_ILi64EEESC_EEEEESI_SJ_SI_SJ_NS1H_6fusion15FusionCallbacksIS1L_NS1S_17LinearCombinationISI_fSI_fLNS_15FloatRoundStyleE2EEES1N_S1R_JEEENS4_5SM1004TMEM4LOAD26SM100_TMEM_LOAD_32dp32b64xENS4_13SM90_TMA_LOADENS15_INS16_ILi2ELi4ELi3EEES19_NSW_INS5_IJS1A_S1P_EEENS5_IJS1P_SC_EEEEEEENS4_39AutoVectorizingCopyWithAssumedAlignmentILi128EEENS4_14SM90_TMA_STOREES27_S29_S29_EEEvvEEEEvNT_6ParamsE)
        /*0038*/ 	.word	0x00000000


	//----- nvinfo : EIATTR_MIN_STACK_SIZE
	.align		4
.L_28:
        /*003c*/ 	.byte	0x04, 0x12
        /*003e*/ 	.short	(.L_30 - .L_29)
	.align		4
.L_29:
        /*0040*/ 	.word	index@(_ZN7cutlass13device_kernelINS_4gemm6kernel13GemmUniversalIN4cute5tupleIJiiiiEEENS1_10collective13CollectiveMmaINS1_35MainloopSm100TmaUmmaWarpSpecializedILi4ELi2ELi2ENS5_IJNS4_1CILi2EEENSA_ILi1EEESC_EEEEENS5_IJNSA_ILi256EEESF_NSA_ILi32EEEEEENS_12float_e5m2_tENS5_IJlSC_lEEESI_SJ_NS4_8TiledMMAINS4_8MMA_AtomIJNS4_10MMA_TraitsINS4_25SM100_MMA_F8F6F4_2x1SM_SSEJSI_SI_fSF_SF_NS4_17integral_constantINS4_4UMMA5MajorELSQ_0EEESR_NSO_INSP_7ScaleInELSS_0EEEST_EEEEEENS4_6LayoutINS5_IJSC_SC_SC_EEENS5_IJNSA_ILi0EEESY_SY_EEEEENS5_IJNS4_10UnderscoreES11_S11_EEEEENS4_18SM100_TMA_2SM_LOADENS4_14ComposedLayoutINS4_7SwizzleILi1ELi4ELi3EEENS4_18smem_ptr_flag_bitsILi8EEENSW_INS5_IJNSA_ILi8EEESG_EEENS5_IJSG_SC_EEEEEEEvNS4_8identityES14_S1E_vS1F_EENS_8epilogue10collective18CollectiveEpilogueINS1H_23Sm100TmaWarpSpecializedILi4ELi2ELi64ELb0ELb0EEEJNS5_IJNSA_ILi128EEESF_SG_EEENS5_IJNSW_IS1M_SC_EENSW_INSA_ILi64EEESC_EEEEESI_SJ_SI_SJ_NS1H_6fusion15FusionCallbacksIS1L_NS1S_17LinearCombinationISI_fSI_fLNS_15FloatRoundStyleE2EEES1N_S1R_JEEENS4_5SM1004TMEM4LOAD26SM100_TMEM_LOAD_32dp32b64xENS4_13SM90_TMA_LOADENS15_INS16_ILi2ELi4ELi3EEES19_NSW_INS5_IJS1A_S1P_EEENS5_IJS1P_SC_EEEEEEENS4_39AutoVectorizingCopyWithAssumedAlignmentILi128EEENS4_14SM90_TMA_STOREES27_S29_S29_EEEvvEEEEvNT_6ParamsE)
        /*0044*/ 	.word	0x00000000
.L_30:


//--------------------- .nv.compat                --------------------------
	.section	.nv.compat,"",@"SHT_CUDA_COMPAT_INFO"
	.align	4
        /*0000*/ 	.byte	0x02, 0x09, 0x01, 0x00, 0x02, 0x02, 0x02, 0x00, 0x02, 0x05, 0x05, 0x00, 0x03, 0x07, 0x01, 0x01
        /*0010*/ 	.byte	0x02, 0x03, 0x01, 0x00, 0x02, 0x06, 0x01, 0x00, 0x04, 0x0b, 0x08, 0x00, 0x09, 0x00, 0x00, 0x00
        /*0020*/ 	.byte	0x00, 0x00, 0x00, 0x00


//--------------------- .nv.info._ZN7cutlass13device_kernelINS_4gemm6kernel13GemmUniversalIN4cute5tupleIJiiiiEEENS1_10collective13CollectiveMmaINS1_35MainloopSm100TmaUmmaWarpSpecializedILi4ELi2ELi2ENS5_IJNS4_1CILi2EEENSA_ILi1EEESC_EEEEENS5_IJNSA_ILi256EEESF_NSA_ILi32EEEEEENS_12float_e5m2_tENS5_IJlSC_lEEESI_SJ_NS4_8TiledMMAINS4_8MMA_AtomIJNS4_10MMA_TraitsINS4_25SM100_MMA_F8F6F4_2x1SM_SSEJSI_SI_fSF_SF_NS4_17integral_constantINS4_4UMMA5MajorELSQ_0EEESR_NSO_INSP_7ScaleInELSS_0EEEST_EEEEEENS4_6LayoutINS5_IJSC_SC_SC_EEENS5_IJNSA_ILi0EEESY_SY_EEEEENS5_IJNS4_10UnderscoreES11_S11_EEEEENS4_18SM100_TMA_2SM_LOADENS4_14ComposedLayoutINS4_7SwizzleILi1ELi4ELi3EEENS4_18smem_ptr_flag_bitsILi8EEENSW_INS5_IJNSA_ILi8EEESG_EEENS5_IJSG_SC_EEEEEEEvNS4_8identityES14_S1E_vS1F_EENS_8epilogue10collective18CollectiveEpilogueINS1H_23Sm100TmaWarpSpecializedILi4ELi2ELi64ELb0ELb0EEEJNS5_IJNSA_ILi128EEESF_SG_EEENS5_IJNSW_IS1M_SC_EENSW_INSA_ILi64EEESC_EEEEESI_SJ_SI_SJ_NS1H_6fusion15FusionCallbacksIS1L_NS1S_17LinearCombinationISI_fSI_fLNS_15FloatRoundStyleE2EEES1N_S1R_JEEENS4_5SM1004TMEM4LOAD26SM100_TMEM_LOAD_32dp32b64xENS4_13SM90_TMA_LOADENS15_INS16_ILi2ELi4ELi3EEES19_NSW_INS5_IJS1A_S1P_EEENS5_IJS1P_SC_EEEEEEENS4_39AutoVectorizingCopyWithAssumedAlignmentILi128EEENS4_14SM90_TMA_STOREES27_S29_S29_EEEvvEEEEvNT_6ParamsE --------------------------
	.section	.nv.info._ZN7cutlass13device_kernelINS_4gemm6kernel13GemmUniversalIN4cute5tupleIJiiiiEEENS1_10collective13CollectiveMmaINS1_35MainloopSm100TmaUmmaWarpSpecializedILi4ELi2ELi2ENS5_IJNS4_1CILi2EEENSA_ILi1EEESC_EEEEENS5_IJNSA_ILi256EEESF_NSA_ILi32EEEEEENS_12float_e5m2_tENS5_IJlSC_lEEESI_SJ_NS4_8TiledMMAINS4_8MMA_AtomIJNS4_10MMA_TraitsINS4_25SM100_MMA_F8F6F4_2x1SM_SSEJSI_SI_fSF_SF_NS4_17integral_constantINS4_4UMMA5MajorELSQ_0EEESR_NSO_INSP_7ScaleInELSS_0EEEST_EEEEEENS4_6LayoutINS5_IJSC_SC_SC_EEENS5_IJNSA_ILi0EEESY_SY_EEEEENS5_IJNS4_10UnderscoreES11_S11_EEEEENS4_18SM100_TMA_2SM_LOADENS4_14ComposedLayoutINS4_7SwizzleILi1ELi4ELi3EEENS4_18smem_ptr_flag_bitsILi8EEENSW_INS5_IJNSA_ILi8EEESG_EEENS5_IJSG_SC_EEEEEEEvNS4_8identityES14_S1E_vS1F_EENS_8epilogue10collective18CollectiveEpilogueINS1H_23Sm100TmaWarpSpecializedILi4ELi2ELi64ELb0ELb0EEEJNS5_IJNSA_ILi128EEESF_SG_EEENS5_IJNSW_IS1M_SC_EENSW_INSA_ILi64EEESC_EEEEESI_SJ_SI_SJ_NS1H_6fusion15FusionCallbacksIS1L_NS1S_17LinearCombinationISI_fSI_fLNS_15FloatRoundStyleE2EEES1N_S1R_JEEENS4_5SM1004TMEM4LOAD26SM100_TMEM_LOAD_32dp32b64xENS4_13SM90_TMA_LOADENS15_INS16_ILi2ELi4ELi3EEES19_NSW_INS5_IJS1A_S1P_EEENS5_IJS1P_SC_EEEEEEENS4_39AutoVectorizingCopyWithAssumedAlignmentILi128EEENS4_14SM90_TMA_STOREES27_S29_S29_EEEvvEEEEvNT_6ParamsE,"",@"SHT_CUDA_INFO"
	.sectionflags	@""
	.align	4


	//----- nvinfo : EIATTR_CUDA_API_VERSION
	.align		4
        /*0000*/ 	.byte	0x04, 0x37
        /*0002*/ 	.short	(.L_32 - .L_31)
.L_31:
        /*0004*/ 	.word	0x00000082


	//----- nvinfo : EIATTR_KPARAM_INFO
	.align		4
.L_32:
        /*0008*/ 	.byte	0x04, 0x17
        /*000a*/ 	.short	(.L_34 - .L_33)
.L_33:
        /*000c*/ 	.word	0x00000000
        /*0010*/ 	.short	0x0000
        /*0012*/ 	.short	0x0000
        /*0014*/ 	.byte	0x00, 0xf0, 0x01, 0x20


	//----- nvinfo : EIATTR_AT_ENTRY_FRAGMENTS
	.align		4
.L_34:
        /*0018*/ 	.byte	0x04, 0x4f
        /*001a*/ 	.short	(.L_36 - .L_35)


	//   ....[0]....
.L_35:
        /*001c*/ 	.word	0x00000007


	//----- nvinfo : EIATTR_RESERVED_SMEM_USED
	.align		4
.L_36:
        /*0020*/ 	.byte	0x01, 0x41
	.zero		2


	//----- nvinfo : EIATTR_SPARSE_MMA_MASK
	.align		4
        /*0024*/ 	.byte	0x03, 0x50
        /*0026*/ 	.short	0x0000


	//----- nvinfo : EIATTR_TCGEN05_2CTA_USED
	.align		4
        /*0028*/ 	.byte	0x01, 0x52
	.zero		2


	//----- nvinfo : EIATTR_MAXREG_COUNT
	.align		4
        /*002c*/ 	.byte	0x03, 0x1b
        /*002e*/ 	.short	0x00ff


	//----- nvinfo : EIATTR_NUM_BARRIERS
	.align		4
        /*0030*/ 	.byte	0x02, 0x4c
        /*0032*/ 	.byte	0x07
	.zero		1


	//----- nvinfo : EIATTR_EXTERNS
	.align		4
        /*0034*/ 	.byte	0x04, 0x0f
        /*0036*/ 	.short	(.L_38 - .L_37)


	//   ....[0]....
	.align		4
.L_37:
        /*0038*/ 	.word	index@(__assertfail)


	//----- nvinfo : EIATTR_MERCURY_ISA_VERSION
	.align		4
.L_38:
        /*003c*/ 	.byte	0x03, 0x5f
        /*003e*/ 	.short	0x0101


	//----- nvinfo : EIATTR_INT_WARP_WIDE_INSTR_OFFSETS
	.align		4
        /*0040*/ 	.byte	0x04, 0x31
        /*0042*/ 	.short	(.L_40 - .L_39)


	//   ....[0]....
.L_39:
        /*0044*/ 	.word	0x00000cd0


	//   ....[1]....
        /*0048*/ 	.word	0x00000d70


	//   ....[2]....
        /*004c*/ 	.word	0x00002090


	//   ....[3]....
        /*0050*/ 	.word	0x00003d00


	//   ....[4]....
        /*0054*/ 	.word	0x00003d20


	//   ....[5]....
        /*0058*/ 	.word	0x00003d50


	//   ....[6]....
        /*005c*/ 	.word	0x00004690


	//   ....[7]....
        /*0060*/ 	.word	0x00004700


	//   ....[8]....
        /*0064*/ 	.word	0x000047e0


	//   ....[9]....
        /*0068*/ 	.word	0x00004860


	//   ....[10]....
        /*006c*/ 	.word	0x00004970


	//   ....[11]....
        /*0070*/ 	.word	0x00004a00


	//   ....[12]....
        /*0074*/ 	.word	0x00004be0


	//   ....[13]....
        /*0078*/ 	.word	0x00004d40


	//----- nvinfo : EIATTR_COOP_GROUP_MASK_REGIDS
	.align		4
.L_40:
        /*007c*/ 	.byte	0x04, 0x29
        /*007e*/ 	.short	(.L_42 - .L_41)


	//   ....[0]....
.L_41:
        /*0080*/ 	.word	0xffffffff


	//   ....[1]....
        /*0084*/ 	.word	0xffffffff


	//   ....[2]....
        /*0088*/ 	.word	0xffffffff


	//   ....[3]....
        /*008c*/ 	.word	0xffffffff


	//   ....[4]....
        /*0090*/ 	.word	0xffffffff


	//   ....[5]....
        /*0094*/ 	.word	0xffffffff


	//   ....[6]....
        /*0098*/ 	.word	0xffffffff


	//   ....[7]....
        /*009c*/ 	.word	0xffffffff


	//   ....[8]....
        /*00a0*/ 	.word	0xffffffff


	//   ....[9]....
        /*00a4*/ 	.word	0xffffffff


	//   ....[10]....
        /*00a8*/ 	.word	0xffffffff


	//   ....[11]....
        /*00ac*/ 	.word	0xffffffff


	//   ....[12]....
        /*00b0*/ 	.word	0xffffffff


	//   ....[13]....
        /*00b4*/ 	.word	0xffffffff


	//----- nvinfo : EIATTR_COOP_GROUP_INSTR_OFFSETS
	.align		4
.L_42:
        /*00b8*/ 	.byte	0x04, 0x28
        /*00ba*/ 	.short	(.L_44 - .L_43)


	//   ....[0]....
.L_43:
        /*00bc*/ 	.word	0x000000c0


	//   ....[1]....
        /*00c0*/ 	.word	0x00000500


	//   ....[2]....
        /*00c4*/ 	.word	0x00000680


	//   ....[3]....
        /*00c8*/ 	.word	0x00000810


	//   ....[4]....
        /*00cc*/ 	.word	0x00000900


	//   ....[5]....
        /*00d0*/ 	.word	0x00000a60


	//   ....[6]....
        /*00d4*/ 	.word	0x00000bb0


	//   ....[7]....
        /*00d8*/ 	.word	0x00000df0


	//   ....[8]....
        /*00dc*/ 	.word	0x00001f70


	//   ....[9]....
        /*00e0*/ 	.word	0x00002d50


	//   ....[10]....
        /*00e4*/ 	.word	0x00003220


	//   ....[11]....
        /*00e8*/ 	.word	0x00003250


	//   ....[12]....
        /*00ec*/ 	.word	0x00003c00


	//   ....[13]....
        /*00f0*/ 	.word	0x00003e10


	//----- nvinfo : EIATTR_VRC_CTA_INIT_COUNT
	.align		4
.L_44:
        /*00f4*/ 	.byte	0x02, 0x4a
        /*00f6*/ 	.byte	0x80
	.zero		1


	//----- nvinfo : EIATTR_SYSCALL_OFFSETS
	.align		4
        /*00f8*/ 	.byte	0x04, 0x46
        /*00fa*/ 	.short	(.L_46 - .L_45)


	//   ....[0]....
.L_45:
        /*00fc*/ 	.word	0x000057b0


	//   ....[1]....
        /*0100*/ 	.word	0x000058f0


	//   ....[2]....
        /*0104*/ 	.word	0x00006150


	//   ....[3]....
        /*0108*/ 	.word	0x00007770


	//   ....[4]....
        /*010c*/ 	.word	0x00008d20


	//   ....[5]....
        /*0110*/ 	.word	0x0000a2f0


	//----- nvinfo : EIATTR_MBARRIER_INSTR_OFFSETS
	.align		4
.L_46:
        /*0114*/ 	.byte	0x04, 0x39
        /*0116*/ 	.short	(.L_48 - .L_47)


	//   ....[0]....
.L_47:
        /*0118*/ 	.word	0x000005f0
        /*011c*/ 	.word	0x000000ff
        /*0120*/ 	.word	0x00000000
        /*0124*/ 	.short	0x0100
        /*0126*/ 	.byte	0x08
	.zero		1


	//   ....[1]....
        /*0128*/ 	.word	0x00000600
        /*012c*/ 	.word	0x000000ff
        /*0130*/ 	.word	0x00000020
        /*0134*/ 	.short	0x0100
        /*0136*/ 	.byte	0x08
	.zero		1


	//   ....[2]....
        /*0138*/ 	.word	0x00000610
        /*013c*/ 	.word	0x000000ff
        /*0140*/ 	.word	0x00000008
        /*0144*/ 	.short	0x0100
        /*0146*/ 	.byte	0x08
	.zero		1


	//   ....[3]....
        /*0148*/ 	.word	0x00000620
        /*014c*/ 	.word	0x000000ff
        /*0150*/ 	.word	0x00000028
        /*0154*/ 	.short	0x0100
        /*0156*/ 	.byte	0x08
	.zero		1


	//   ....[4]....
        /*0158*/ 	.word	0x00000630
        /*015c*/ 	.word	0x000000ff
        /*0160*/ 	.word	0x00000010
        /*0164*/ 	.short	0x0100
        /*0166*/ 	.byte	0x08
	.zero		1


	//   ....[5]....
        /*0168*/ 	.word	0x00000640
        /*016c*/ 	.word	0x000000ff
        /*0170*/ 	.word	0x00000030
        /*0174*/ 	.short	0x0100
        /*0176*/ 	.byte	0x08
	.zero		1


	//   ....[6]....
        /*0178*/ 	.word	0x00000650
        /*017c*/ 	.word	0x000000ff
        /*0180*/ 	.word	0x00000018
        /*0184*/ 	.short	0x0100
        /*0186*/ 	.byte	0x08
	.zero		1


	//   ....[7]....
        /*0188*/ 	.word	0x00000660
        /*018c*/ 	.word	0x000000ff
        /*0190*/ 	.word	0x00000038
        /*0194*/ 	.short	0x0100
        /*0196*/ 	.byte	0x08
	.zero		1


	//   ....[8]....
        /*0198*/ 	.word	0x00000780
        /*019c*/ 	.word	0x000000ff
        /*01a0*/ 	.word	0x00000040
        /*01a4*/ 	.short	0x0100
        /*01a6*/ 	.byte	0x09
	.zero		1


	//   ....[9]....
        /*01a8*/ 	.word	0x00000790
        /*01ac*/ 	.word	0x000000ff
        /*01b0*/ 	.word	0x00000060
        /*01b4*/ 	.short	0x0100
        /*01b6*/ 	.byte	0x09
	.zero		1


	//   ....[10]....
        /*01b8*/ 	.word	0x000007a0
        /*01bc*/ 	.word	0x000000ff
        /*01c0*/ 	.word	0x00000048
        /*01c4*/ 	.short	0x0100
        /*01c6*/ 	.byte	0x09
	.zero		1


	//   ....[11]....
        /*01c8*/ 	.word	0x000007b0
        /*01cc*/ 	.word	0x000000ff
        /*01d0*/ 	.word	0x00000068
        /*01d4*/ 	.short	0x0100
        /*01d6*/ 	.byte	0x09
	.zero		1


	//   ....[12]....
        /*01d8*/ 	.word	0x000007c0
        /*01dc*/ 	.word	0x000000ff
        /*01e0*/ 	.word	0x00000050
        /*01e4*/ 	.short	0x0100
        /*01e6*/ 	.byte	0x09
	.zero		1


	//   ....[13]....
        /*01e8*/ 	.word	0x000007d0
        /*01ec*/ 	.word	0x000000ff
        /*01f0*/ 	.word	0x00000070
        /*01f4*/ 	.short	0x0100
        /*01f6*/ 	.byte	0x09
	.zero		1


	//   ....[14]....
        /*01f8*/ 	.word	0x000007e0
        /*01fc*/ 	.word	0x000000ff
        /*0200*/ 	.word	0x00000058
        /*0204*/ 	.short	0x0100
        /*0206*/ 	.byte	0x09
	.zero		1


	//   ....[15]....
        /*0208*/ 	.word	0x000007f0
        /*020c*/ 	.word	0x000000ff
        /*0210*/ 	.word	0x00000078
        /*0214*/ 	.short	0x0100
        /*0216*/ 	.byte	0x09
	.zero		1


	//   ....[16]....
        /*0218*/ 	.word	0x000008d0
        /*021c*/ 	.word	0x000000ff
        /*0220*/ 	.word	0x00000080
        /*0224*/ 	.short	0x0100
        /*0226*/ 	.byte	0x08
	.zero		1


	//   ....[17]....
        /*0228*/ 	.word	0x000008e0
        /*022c*/ 	.word	0x000000ff
        /*0230*/ 	.word	0x00000088
        /*0234*/ 	.short	0x0100
        /*0236*/ 	.byte	0x08
	.zero		1


	//   ....[18]....
        /*0238*/ 	.word	0x00000a10
        /*023c*/ 	.word	0x000000ff
        /*0240*/ 	.word	0x00000090
        /*0244*/ 	.short	0x0100
        /*0246*/ 	.byte	0x08
	.zero		1


	//   ....[19]....
        /*0248*/ 	.word	0x00000a20
        /*024c*/ 	.word	0x000000ff
        /*0250*/ 	.word	0x000000a0
        /*0254*/ 	.short	0x0100
        /*0256*/ 	.byte	0x08
	.zero		1


	//   ....[20]....
        /*0258*/ 	.word	0x00000a30
        /*025c*/ 	.word	0x000000ff
        /*0260*/ 	.word	0x00000098
        /*0264*/ 	.short	0x0100
        /*0266*/ 	.byte	0x08
	.zero		1


	//   ....[21]....
        /*0268*/ 	.word	0x00000a40
        /*026c*/ 	.word	0x000000ff
        /*0270*/ 	.word	0x000000a8
        /*0274*/ 	.short	0x0100
        /*0276*/ 	.byte	0x08
	.zero		1


	//   ....[22]....
        /*0278*/ 	.word	0x00000b60
        /*027c*/ 	.word	0x000000ff
        /*0280*/ 	.word	0x000000b0
        /*0284*/ 	.short	0x0100
        /*0286*/ 	.byte	0x09
	.zero		1


	//   ....[23]....
        /*0288*/ 	.word	0x00000b70
        /*028c*/ 	.word	0x000000ff
        /*0290*/ 	.word	0x000000c0
        /*0294*/ 	.short	0x0100
        /*0296*/ 	.byte	0x09
	.zero		1


	//   ....[24]....
        /*0298*/ 	.word	0x00000b80
        /*029c*/ 	.word	0x000000ff
        /*02a0*/ 	.word	0x000000b8
        /*02a4*/ 	.short	0x0100
        /*02a6*/ 	.byte	0x09
	.zero		1


	//   ....[25]....
        /*02a8*/ 	.word	0x00000b90
        /*02ac*/ 	.word	0x000000ff
        /*02b0*/ 	.word	0x000000c8
        /*02b4*/ 	.short	0x0100
        /*02b6*/ 	.byte	0x09
	.zero		1


	//   ....[26]....
        /*02b8*/ 	.word	0x00000c80
        /*02bc*/ 	.word	0x000000ff
        /*02c0*/ 	.word	0x000000d0
        /*02c4*/ 	.short	0x0100
        /*02c6*/ 	.byte	0x08
	.zero		1


	//   ....[27]....
        /*02c8*/ 	.word	0x00000c90
        /*02cc*/ 	.word	0x000000ff
        /*02d0*/ 	.word	0x000000e0
        /*02d4*/ 	.short	0x0100
        /*02d6*/ 	.byte	0x08
	.zero		1


	//   ....[28]....
        /*02d8*/ 	.word	0x00000ca0
        /*02dc*/ 	.word	0x000000ff
        /*02e0*/ 	.word	0x000000d8
        /*02e4*/ 	.short	0x0100
        /*02e6*/ 	.byte	0x08
	.zero		1


	//   ....[29]....
        /*02e8*/ 	.word	0x00000cb0
        /*02ec*/ 	.word	0x000000ff
        /*02f0*/ 	.word	0x000000e8
        /*02f4*/ 	.short	0x0100
        /*02f6*/ 	.byte	0x08
	.zero		1


	//   ....[30]....
        /*02f8*/ 	.word	0x00000da0
        /*02fc*/ 	.word	0x000000ff
        /*0300*/ 	.word	0x000000f0
        /*0304*/ 	.short	0x0100
        /*0306*/ 	.byte	0x07
	.zero		1


	//   ....[31]....
        /*0308*/ 	.word	0x000017a0
        /*030c*/ 	.word	0x00000003
        /*0310*/ 	.word	0x000000e0
        /*0314*/ 	.short	0x010a
        /*0316*/ 	.byte	0xff
	.zero		1


	//   ....[32]....
        /*0318*/ 	.word	0x000017d0
        /*031c*/ 	.word	0x00000003
        /*0320*/ 	.word	0x000000d0
        /*0324*/ 	.short	0x0101
        /*0326*/ 	.byte	0xff
	.zero		1


	//   ....[33]....
        /*0328*/ 	.word	0x000018d0
        /*032c*/ 	.word	0x000000ff
        /*0330*/ 	.word	0x00000020
        /*0334*/ 	.short	0x010a
        /*0336*/ 	.byte	0x08
	.zero		1


	//   ....[34]....
        /*0338*/ 	.word	0x00001990
        /*033c*/ 	.word	0x000000ff
        /*0340*/ 	.word	0x00000020
        /*0344*/ 	.short	0x010a
        /*0346*/ 	.byte	0x21
	.zero		1


	//   ....[35]....
        /*0348*/ 	.word	0x00001b50
        /*034c*/ 	.word	0x000000ff
        /*0350*/ 	.word	0x00000020
        /*0354*/ 	.short	0x010a
        /*0356*/ 	.byte	0x08
	.zero		1


	//   ....[36]....
        /*0358*/ 	.word	0x00001c30
        /*035c*/ 	.word	0x000000ff
        /*0360*/ 	.word	0x00000088
        /*0364*/ 	.short	0x0101
        /*0366*/ 	.byte	0x06
	.zero		1


	//   ....[37]....
        /*0368*/ 	.word	0x00001c50
        /*036c*/ 	.word	0x000000ff
        /*0370*/ 	.word	0x00000020
        /*0374*/ 	.short	0x010a
        /*0376*/ 	.byte	0x08
	.zero		1


	//   ....[38]....
        /*0378*/ 	.word	0x00001cd0
        /*037c*/ 	.word	0x000000ff
        /*0380*/ 	.word	0x00000020
        /*0384*/ 	.short	0x010a
        /*0386*/ 	.byte	0x11
	.zero		1


	//   ....[39]....
        /*0388*/ 	.word	0x00001e60
        /*038c*/ 	.word	0x000000ff
        /*0390*/ 	.word	0x00000020
        /*0394*/ 	.short	0x010a
        /*0396*/ 	.byte	0x08
	.zero		1


	//   ....[40]....
        /*0398*/ 	.word	0x00001fa0
        /*039c*/ 	.word	0x00000002
        /*03a0*/ 	.word	0x00000090
        /*03a4*/ 	.short	0x010a
        /*03a6*/ 	.byte	0xff
	.zero		1


	//   ....[41]....
        /*03a8*/ 	.word	0x00002060
        /*03ac*/ 	.word	0x00000002
        /*03b0*/ 	.word	0x00000000
        /*03b4*/ 	.short	0x0101
        /*03b6*/ 	.byte	0xff
	.zero		1


	//   ....[42]....
        /*03b8*/ 	.word	0x000025c0
        /*03bc*/ 	.word	0x000000ff
        /*03c0*/ 	.word	0x00000000
        /*03c4*/ 	.short	0x010a
        /*03c6*/ 	.byte	0x04
	.zero		1


	//   ....[43]....
        /*03c8*/ 	.word	0x00002650
        /*03cc*/ 	.word	0x000000ff
        /*03d0*/ 	.word	0x00000000
        /*03d4*/ 	.short	0x010a
        /*03d6*/ 	.byte	0x04
	.zero		1


	//   ....[44]....
        /*03d8*/ 	.word	0x000026e0
        /*03dc*/ 	.word	0x000000ff
        /*03e0*/ 	.word	0x00000000
        /*03e4*/ 	.short	0x010a
        /*03e6*/ 	.byte	0x04
	.zero		1


	//   ....[45]....
        /*03e8*/ 	.word	0x00002780
        /*03ec*/ 	.word	0x00000000
        /*03f0*/ 	.word	0x00000000
        /*03f4*/ 	.short	0x010a
        /*03f6*/ 	.byte	0xff
	.zero		1


	//   ....[46]....
        /*03f8*/ 	.word	0x000028b0
        /*03fc*/ 	.word	0x00000000
        /*0400*/ 	.word	0x000000d0
        /*0404*/ 	.short	0x010a
        /*0406*/ 	.byte	0xff
	.zero		1


	//   ....[47]....
        /*0408*/ 	.word	0x00002920
        /*040c*/ 	.word	0x00000004
        /*0410*/ 	.word	0x00000000
        /*0414*/ 	.short	0x0101
        /*0416*/ 	.byte	0xff
	.zero		1


	//   ....[48]....
        /*0418*/ 	.word	0x00002940
        /*041c*/ 	.word	0x000000ff
        /*0420*/ 	.word	0x000000a0
        /*0424*/ 	.short	0x010a
        /*0426*/ 	.byte	0x05
	.zero		1


	//   ....[49]....
        /*0428*/ 	.word	0x00002a60
        /*042c*/ 	.word	0x00000000
        /*0430*/ 	.word	0x00000090
        /*0434*/ 	.short	0x010a
        /*0436*/ 	.byte	0xff
	.zero		1


	//   ....[50]....
        /*0438*/ 	.word	0x00002b60
        /*043c*/ 	.word	0x00000000
        /*0440*/ 	.word	0x00000000
        /*0444*/ 	.short	0x0101
        /*0446*/ 	.byte	0xff
	.zero		1


	//   ....[51]....
        /*0448*/ 	.word	0x00002bf0
        /*044c*/ 	.word	0x000000ff
        /*0450*/ 	.word	0x000000a0
        /*0454*/ 	.short	0x0106
        /*0456*/ 	.byte	0x05
	.zero		1


	//   ....[52]....
        /*0458*/ 	.word	0x00002c10
        /*045c*/ 	.word	0x000000ff
        /*0460*/ 	.word	0x000000a0
        /*0464*/ 	.short	0x010a
        /*0466*/ 	.byte	0x05
	.zero		1


	//   ....[53]....
        /*0468*/ 	.word	0x00002ca0
        /*046c*/ 	.word	0x000000ff
        /*0470*/ 	.word	0x000000a0
        /*0474*/ 	.short	0x0106
        /*0476*/ 	.byte	0x04
	.zero		1


	//   ....[54]....
        /*0478*/ 	.word	0x00002ce0
        /*047c*/ 	.word	0x00000000
        /*0480*/ 	.word	0x000000a0
        /*0484*/ 	.short	0x010a
        /*0486*/ 	.byte	0xff
	.zero		1


	//   ....[55]....
        /*0488*/ 	.word	0x00002f20
        /*048c*/ 	.word	0x000000ff
        /*0490*/ 	.word	0x00000008
        /*0494*/ 	.short	0x010a
        /*0496*/ 	.byte	0x06
	.zero		1


	//   ....[56]....
        /*0498*/ 	.word	0x00002f40
        /*049c*/ 	.word	0x000000ff
        /*04a0*/ 	.word	0x00000008
        /*04a4*/ 	.short	0x010a
        /*04a6*/ 	.byte	0x06
	.zero		1


	//   ....[57]....
        /*04a8*/ 	.word	0x000030d0
        /*04ac*/ 	.word	0x000000ff
        /*04b0*/ 	.word	0x00000008
        /*04b4*/ 	.short	0x010a
        /*04b6*/ 	.byte	0x06
	.zero		1


	//   ....[58]....
        /*04b8*/ 	.word	0x000030f0
        /*04bc*/ 	.word	0x000000ff
        /*04c0*/ 	.word	0x00000008
        /*04c4*/ 	.short	0x010a
        /*04c6*/ 	.byte	0x06
	.zero		1


	//   ....[59]....
        /*04c8*/ 	.word	0x000031b0
        /*04cc*/ 	.word	0x000000ff
        /*04d0*/ 	.word	0x00000000
        /*04d4*/ 	.short	0x0101
        /*04d6*/ 	.byte	0x07
	.zero		1


	//   ....[60]....
        /*04d8*/ 	.word	0x00003490
        /*04dc*/ 	.word	0x00000000
        /*04e0*/ 	.word	0x00000090
        /*04e4*/ 	.short	0x010a
        /*04e6*/ 	.byte	0xff
	.zero		1


	//   ....[61]....
        /*04e8*/ 	.word	0x00003550
        /*04ec*/ 	.word	0x00000000
        /*04f0*/ 	.word	0x00000000
        /*04f4*/ 	.short	0x0101
        /*04f6*/ 	.byte	0xff
	.zero		1


	//   ....[62]....
        /*04f8*/ 	.word	0x00003600
        /*04fc*/ 	.word	0x000000ff
        /*0500*/ 	.word	0x00000000
        /*0504*/ 	.short	0x010a
        /*0506*/ 	.byte	0x06
	.zero		1


	//   ....[63]....
        /*0508*/ 	.word	0x00003610
        /*050c*/ 	.word	0x000000ff
        /*0510*/ 	.word	0x000000c0
        /*0514*/ 	.short	0x010a
        /*0516*/ 	.byte	0x0b
	.zero		1


	//   ....[64]....
        /*0518*/ 	.word	0x000036d0
        /*051c*/ 	.word	0x000000ff
        /*0520*/ 	.word	0x00000000
        /*0524*/ 	.short	0x010a
        /*0526*/ 	.byte	0x09
	.zero		1


	//   ....[65]....
        /*0528*/ 	.word	0x00003810
        /*052c*/ 	.word	0x000000ff
        /*0530*/ 	.word	0x00000000
        /*0534*/ 	.short	0x010a
        /*0536*/ 	.byte	0x06
	.zero		1


	//   ....[66]....
        /*0538*/ 	.word	0x00003a10
        /*053c*/ 	.word	0x000000ff
        /*0540*/ 	.word	0x00000000
        /*0544*/ 	.short	0x010a
        /*0546*/ 	.byte	0x05
	.zero		1


	//   ....[67]....
        /*0548*/ 	.word	0x00003ab0
        /*054c*/ 	.word	0x00000000
        /*0550*/ 	.word	0x00000000
        /*0554*/ 	.short	0x010a
        /*0556*/ 	.byte	0xff
	.zero		1


	//   ....[68]....
        /*0558*/ 	.word	0x00003af0
        /*055c*/ 	.word	0x00000000
        /*0560*/ 	.word	0x00000000
        /*0564*/ 	.short	0x010a
        /*0566*/ 	.byte	0xff
	.zero		1


	//   ....[69]....
        /*0568*/ 	.word	0x00003b60
        /*056c*/ 	.word	0x000000ff
        /*0570*/ 	.word	0x00000000
        /*0574*/ 	.short	0x0101
        /*0576*/ 	.byte	0x05
	.zero		1


	//   ....[70]....
        /*0578*/ 	.word	0x00003ba0
        /*057c*/ 	.word	0x000000ff
        /*0580*/ 	.word	0x000000f0
        /*0584*/ 	.short	0x010a
        /*0586*/ 	.byte	0x08
	.zero		1


	//   ....[71]....
        /*0588*/ 	.word	0x00003bf0
        /*058c*/ 	.word	0x000000ff
        /*0590*/ 	.word	0x00000000
        /*0594*/ 	.short	0x0101
        /*0596*/ 	.byte	0x05
	.zero		1


	//   ....[72]....
        /*0598*/ 	.word	0x00004040
        /*059c*/ 	.word	0x00000000
        /*05a0*/ 	.word	0x00000090
        /*05a4*/ 	.short	0x010a
        /*05a6*/ 	.byte	0xff
	.zero		1


	//   ....[73]....
        /*05a8*/ 	.word	0x00004100
        /*05ac*/ 	.word	0x00000000
        /*05b0*/ 	.word	0x00000000
        /*05b4*/ 	.short	0x0101
        /*05b6*/ 	.byte	0xff
	.zero		1


	//   ....[74]....
        /*05b8*/ 	.word	0x00004420
        /*05bc*/ 	.word	0x000000ff
        /*05c0*/ 	.word	0x00000088
        /*05c4*/ 	.short	0x010a
        /*05c6*/ 	.byte	0x07
	.zero		1


	//   ....[75]....
        /*05c8*/ 	.word	0x00004610
        /*05cc*/ 	.word	0x000000ff
        /*05d0*/ 	.word	0x00000060
        /*05d4*/ 	.short	0x010a
        /*05d6*/ 	.byte	0x07
	.zero		1


	//   ....[76]....
        /*05d8*/ 	.word	0x00004780
        /*05dc*/ 	.word	0x000000ff
        /*05e0*/ 	.word	0x00000040
        /*05e4*/ 	.short	0x010b
        /*05e6*/ 	.byte	0x07
	.zero		1


	//   ....[77]....
        /*05e8*/ 	.word	0x00004790
        /*05ec*/ 	.word	0x000000ff
        /*05f0*/ 	.word	0x00000000
        /*05f4*/ 	.short	0x0101
        /*05f6*/ 	.byte	0x08
	.zero		1


	//   ....[78]....
        /*05f8*/ 	.word	0x000047b0
        /*05fc*/ 	.word	0x000000ff
        /*0600*/ 	.word	0x00000068
        /*0604*/ 	.short	0x010a
        /*0606*/ 	.byte	0x07
	.zero		1


	//   ....[79]....
        /*0608*/ 	.word	0x00004910
        /*060c*/ 	.word	0x000000ff
        /*0610*/ 	.word	0x00000048
        /*0614*/ 	.short	0x010b
        /*0616*/ 	.byte	0x07
	.zero		1


	//   ....[80]....
        /*0618*/ 	.word	0x00004920
        /*061c*/ 	.word	0x000000ff
        /*0620*/ 	.word	0x00000000
        /*0624*/ 	.short	0x0101
        /*0626*/ 	.byte	0x08
	.zero		1


	//   ....[81]....
        /*0628*/ 	.word	0x00004930
        /*062c*/ 	.word	0x000000ff
        /*0630*/ 	.word	0x00000070
        /*0634*/ 	.short	0x010a
        /*0636*/ 	.byte	0x07
	.zero		1


	//   ....[82]....
        /*0638*/ 	.word	0x00004ad0
        /*063c*/ 	.word	0x000000ff
        /*0640*/ 	.word	0x00000050
        /*0644*/ 	.short	0x010b
        /*0646*/ 	.byte	0x07
	.zero		1


	//   ....[83]....
        /*0648*/ 	.word	0x00004b40
        /*064c*/ 	.word	0x000000ff
        /*0650*/ 	.word	0x00000000
        /*0654*/ 	.short	0x0101
        /*0656*/ 	.byte	0x08
	.zero		1


	//   ....[84]....
        /*0658*/ 	.word	0x00004b70
        /*065c*/ 	.word	0x000000ff
        /*0660*/ 	.word	0x00000078
        /*0664*/ 	.short	0x010a
        /*0666*/ 	.byte	0x07
	.zero		1


	//   ....[85]....
        /*0668*/ 	.word	0x00004d80
        /*066c*/ 	.word	0x000000ff
        /*0670*/ 	.word	0x00000058
        /*0674*/ 	.short	0x010b
        /*0676*/ 	.byte	0x07
	.zero		1


	//   ....[86]....
        /*0678*/ 	.word	0x00004da0
        /*067c*/ 	.word	0x000000ff
        /*0680*/ 	.word	0x00000000
        /*0684*/ 	.short	0x0101
        /*0686*/ 	.byte	0x0d
	.zero		1


	//   ....[87]....
        /*0688*/ 	.word	0x00004dd0
        /*068c*/ 	.word	0x000000ff
        /*0690*/ 	.word	0x00000060
        /*0694*/ 	.short	0x010a
        /*0696*/ 	.byte	0x07
	.zero		1


	//   ....[88]....
        /*0698*/ 	.word	0x00004df0
        /*069c*/ 	.word	0x000000ff
        /*06a0*/ 	.word	0x00000068
        /*06a4*/ 	.short	0x010a
        /*06a6*/ 	.byte	0x07
	.zero		1


	//   ....[89]....
        /*06a8*/ 	.word	0x00004e10
        /*06ac*/ 	.word	0x000000ff
        /*06b0*/ 	.word	0x00000070
        /*06b4*/ 	.short	0x010a
        /*06b6*/ 	.byte	0x07
	.zero		1


	//   ....[90]....
        /*06b8*/ 	.word	0x00004e50
        /*06bc*/ 	.word	0x00000000
        /*06c0*/ 	.word	0x00000078
        /*06c4*/ 	.short	0x010a
        /*06c6*/ 	.byte	0xff
	.zero		1


	//   ....[91]....
        /*06c8*/ 	.word	0x00005180
        /*06cc*/ 	.word	0x00000000
        /*06d0*/ 	.word	0x00000090
        /*06d4*/ 	.short	0x010a
        /*06d6*/ 	.byte	0xff
	.zero		1


	//   ....[92]....
        /*06d8*/ 	.word	0x00005290
        /*06dc*/ 	.word	0x00000000
        /*06e0*/ 	.word	0x00000000
        /*06e4*/ 	.short	0x0101
        /*06e6*/ 	.byte	0xff
	.zero		1


	//   ....[93]....
        /*06e8*/ 	.word	0x00005cf0
        /*06ec*/ 	.word	0x00000003
        /*06f0*/ 	.word	0x00000040
        /*06f4*/ 	.short	0x010a
        /*06f6*/ 	.byte	0xff
	.zero		1


	//   ....[94]....
        /*06f8*/ 	.word	0x00005d30
        /*06fc*/ 	.word	0x000000bf
        /*0700*/ 	.word	0x000000b0
        /*0704*/ 	.short	0x010a
        /*0706*/ 	.byte	0xff
	.zero		1


	//   ....[95]....
        /*0708*/ 	.word	0x00005e60
        /*070c*/ 	.word	0x00000003
        /*0710*/ 	.word	0x00000040
        /*0714*/ 	.short	0x010a
        /*0716*/ 	.byte	0xff
	.zero		1


	//   ....[96]....
        /*0718*/ 	.word	0x00005fc0
        /*071c*/ 	.word	0x00000000
        /*0720*/ 	.word	0x00000000
        /*0724*/ 	.short	0x0101
        /*0726*/ 	.byte	0xff
	.zero		1


	//   ....[97]....
        /*0728*/ 	.word	0x00006020
        /*072c*/ 	.word	0x000000bf
        /*0730*/ 	.word	0x000000b0
        /*0734*/ 	.short	0x010a
        /*0736*/ 	.byte	0xff
	.zero		1


	//   ....[98]....
        /*0738*/ 	.word	0x000073d0
        /*073c*/ 	.word	0x000000ce
        /*0740*/ 	.word	0x00000040
        /*0744*/ 	.short	0x010a
        /*0746*/ 	.byte	0xff
	.zero		1


	//   ....[99]....
        /*0748*/ 	.word	0x000074a0
        /*074c*/ 	.word	0x000000ce
        /*0750*/ 	.word	0x00000040
        /*0754*/ 	.short	0x010a
        /*0756*/ 	.byte	0xff
	.zero		1


	//   ....[100]....
        /*0758*/ 	.word	0x000075e0
        /*075c*/ 	.word	0x00000003
        /*0760*/ 	.word	0x00000000
        /*0764*/ 	.short	0x0101
        /*0766*/ 	.byte	0xff
	.zero		1


	//   ....[101]....
        /*0768*/ 	.word	0x00008980
        /*076c*/ 	.word	0x00000000
        /*0770*/ 	.word	0x00000040
        /*0774*/ 	.short	0x010a
        /*0776*/ 	.byte	0xff
	.zero		1


	//   ....[102]....
        /*0778*/ 	.word	0x00008a50
        /*077c*/ 	.word	0x00000000
        /*0780*/ 	.word	0x00000040
        /*0784*/ 	.short	0x010a
        /*0786*/ 	.byte	0xff
	.zero		1


	//   ....[103]....
        /*0788*/ 	.word	0x00008bb0
        /*078c*/ 	.word	0x00000000
        /*0790*/ 	.word	0x00000000
        /*0794*/ 	.short	0x0101
        /*0796*/ 	.byte	0xff
	.zero		1


	//   ....[104]....
        /*0798*/ 	.word	0x00009f60
        /*079c*/ 	.word	0x00000000
        /*07a0*/ 	.word	0x00000040
        /*07a4*/ 	.short	0x010a
        /*07a6*/ 	.byte	0xff
	.zero		1


	//   ....[105]....
        /*07a8*/ 	.word	0x0000a030
        /*07ac*/ 	.word	0x00000000
        /*07b0*/ 	.word	0x00000040
        /*07b4*/ 	.short	0x010a
        /*07b6*/ 	.byte	0xff
	.zero		1


	//   ....[106]....
        /*07b8*/ 	.word	0x0000a190
        /*07bc*/ 	.word	0x00000000
        /*07c0*/ 	.word	0x00000000
        /*07c4*/ 	.short	0x0101
        /*07c6*/ 	.byte	0xff
	.zero		1


	//   ....[107]....
        /*07c8*/ 	.word	0x0000a5a0
        /*07cc*/ 	.word	0x000000bf
        /*07d0*/ 	.word	0x00000000
        /*07d4*/ 	.short	0x0101
        /*07d6*/ 	.byte	0xff
	.zero		1


	//   ....[108]....
        /*07d8*/ 	.word	0x0000b5f0
        /*07dc*/ 	.word	0x00000003
        /*07e0*/ 	.word	0x000000e0
        /*07e4*/ 	.short	0x010a
        /*07e6*/ 	.byte	0xff
	.zero		1


	//   ....[109]....
        /*07e8*/ 	.word	0x0000b650
        /*07ec*/ 	.word	0x00000002
        /*07f0*/ 	.word	0x00000020
        /*07f4*/ 	.short	0x010a
        /*07f6*/ 	.byte	0xff
	.zero		1


	//   ....[110]....
        /*07f8*/ 	.word	0x0000b6b0
        /*07fc*/ 	.word	0x00000002
        /*0800*/ 	.word	0x00000020
        /*0804*/ 	.short	0x010a
        /*0806*/ 	.byte	0xff
	.zero		1


	//   ....[111]....
        /*0808*/ 	.word	0x0000b700
        /*080c*/ 	.word	0x00000002
        /*0810*/ 	.word	0x00000090
        /*0814*/ 	.short	0x010a
        /*0816*/ 	.byte	0xff
	.zero		1


	//   ....[112]....
        /*0818*/ 	.word	0x0000b760
        /*081c*/ 	.word	0x00000000
        /*0820*/ 	.word	0x00000000
        /*0824*/ 	.short	0x010a
        /*0826*/ 	.byte	0xff
	.zero		1


	//   ....[113]....
        /*0828*/ 	.word	0x0000b7c0
        /*082c*/ 	.word	0x00000000
        /*0830*/ 	.word	0x00000000
        /*0834*/ 	.short	0x010a
        /*0836*/ 	.byte	0xff
	.zero		1


	//   ....[114]....
        /*0838*/ 	.word	0x0000b820
        /*083c*/ 	.word	0x00000000
        /*0840*/ 	.word	0x00000000
        /*0844*/ 	.short	0x010a
        /*0846*/ 	.byte	0xff
	.zero		1


	//   ....[115]....
        /*0848*/ 	.word	0x0000b870
        /*084c*/ 	.word	0x00000000
        /*0850*/ 	.word	0x000000d0
        /*0854*/ 	.short	0x010a
        /*0856*/ 	.byte	0xff
	.zero		1


	//   ....[116]....
        /*0858*/ 	.word	0x0000b8d0
        /*085c*/ 	.word	0x00000000
        /*0860*/ 	.word	0x000000a0
        /*0864*/ 	.short	0x010a
        /*0866*/ 	.byte	0xff
	.zero		1


	//   ....[117]....
        /*0868*/ 	.word	0x0000b920
        /*086c*/ 	.word	0x00000000
        /*0870*/ 	.word	0x00000090
        /*0874*/ 	.short	0x010a
        /*0876*/ 	.byte	0xff
	.zero		1


	//   ....[118]....
        /*0878*/ 	.word	0x0000b980
        /*087c*/ 	.word	0x00000000
        /*0880*/ 	.word	0x000000a0
        /*0884*/ 	.short	0x010a
        /*0886*/ 	.byte	0xff
	.zero		1


	//   ....[119]....
        /*0888*/ 	.word	0x0000b9e0
        /*088c*/ 	.word	0x00000004
        /*0890*/ 	.word	0x00000008
        /*0894*/ 	.short	0x010a
        /*0896*/ 	.byte	0xff
	.zero		1


	//   ....[120]....
        /*0898*/ 	.word	0x0000bac0
        /*089c*/ 	.word	0x00000002
        /*08a0*/ 	.word	0x00000008
        /*08a4*/ 	.short	0x010a
        /*08a6*/ 	.byte	0xff
	.zero		1


	//   ....[121]....
        /*08a8*/ 	.word	0x0000bb10
        /*08ac*/ 	.word	0x00000000
        /*08b0*/ 	.word	0x00000090
        /*08b4*/ 	.short	0x010a
        /*08b6*/ 	.byte	0xff
	.zero		1


	//   ....[122]....
        /*08b8*/ 	.word	0x0000bb70
        /*08bc*/ 	.word	0x00000000
        /*08c0*/ 	.word	0x000000c0
        /*08c4*/ 	.short	0x010a
        /*08c6*/ 	.byte	0xff
	.zero		1


	//   ....[123]....
        /*08c8*/ 	.word	0x0000bbd0
        /*08cc*/ 	.word	0x00000000
        /*08d0*/ 	.word	0x00000000
        /*08d4*/ 	.short	0x010a
        /*08d6*/ 	.byte	0xff
	.zero		1


	//   ....[124]....
        /*08d8*/ 	.word	0x0000bc30
        /*08dc*/ 	.word	0x00000000
        /*08e0*/ 	.word	0x00000000
        /*08e4*/ 	.short	0x010a
        /*08e6*/ 	.byte	0xff
	.zero		1


	//   ....[125]....
        /*08e8*/ 	.word	0x0000bc90
        /*08ec*/ 	.word	0x00000000
        /*08f0*/ 	.word	0x000000f0
        /*08f4*/ 	.short	0x010a
        /*08f6*/ 	.byte	0xff
	.zero		1


	//   ....[126]....
        /*08f8*/ 	.word	0x0000bce0
        /*08fc*/ 	.word	0x00000000
        /*0900*/ 	.word	0x00000090
        /*0904*/ 	.short	0x010a
        /*0906*/ 	.byte	0xff
	.zero		1


	//   ....[127]....
        /*0908*/ 	.word	0x0000bd40
        /*090c*/ 	.word	0x00000000
        /*0910*/ 	.word	0x00000088
        /*0914*/ 	.short	0x010a
        /*0916*/ 	.byte	0xff
	.zero		1


	//   ....[128]....
        /*0918*/ 	.word	0x0000bda0
        /*091c*/ 	.word	0x00000003
        /*0920*/ 	.word	0x00000060
        /*0924*/ 	.short	0x010a
        /*0926*/ 	.byte	0xff
	.zero		1


	//   ....[129]....
        /*0928*/ 	.word	0x0000be00
        /*092c*/ 	.word	0x00000003
        /*0930*/ 	.word	0x00000068
        /*0934*/ 	.short	0x010a
        /*0936*/ 	.byte	0xff
	.zero		1


	//   ....[130]....
        /*0938*/ 	.word	0x0000be60
        /*093c*/ 	.word	0x00000003
        /*0940*/ 	.word	0x00000070
        /*0944*/ 	.short	0x010a
        /*0946*/ 	.byte	0xff
	.zero		1


	//   ....[131]....
        /*0948*/ 	.word	0x0000bec0
        /*094c*/ 	.word	0x00000003
        /*0950*/ 	.word	0x00000078
        /*0954*/ 	.short	0x010a
        /*0956*/ 	.byte	0xff
	.zero		1


	//   ....[132]....
        /*0958*/ 	.word	0x0000bf20
        /*095c*/ 	.word	0x00000000
        /*0960*/ 	.word	0x00000060
        /*0964*/ 	.short	0x010a
        /*0966*/ 	.byte	0xff
	.zero		1


	//   ....[133]....
        /*0968*/ 	.word	0x0000bf80
        /*096c*/ 	.word	0x00000000
        /*0970*/ 	.word	0x00000068
        /*0974*/ 	.short	0x010a
        /*0976*/ 	.byte	0xff
	.zero		1


	//   ....[134]....
        /*0978*/ 	.word	0x0000bfe0
        /*097c*/ 	.word	0x00000000
        /*0980*/ 	.word	0x00000070
        /*0984*/ 	.short	0x010a
        /*0986*/ 	.byte	0xff
	.zero		1


	//   ....[135]....
        /*0988*/ 	.word	0x0000c030
        /*098c*/ 	.word	0x00000000
        /*0990*/ 	.word	0x00000090
        /*0994*/ 	.short	0x010a
        /*0996*/ 	.byte	0xff
	.zero		1


	//   ....[136]....
        /*0998*/ 	.word	0x0000c080
        /*099c*/ 	.word	0x00000003
        /*09a0*/ 	.word	0x00000040
        /*09a4*/ 	.short	0x010a
        /*09a6*/ 	.byte	0xff
	.zero		1


	//   ....[137]....
        /*09a8*/ 	.word	0x0000c0d0
        /*09ac*/ 	.word	0x000000bf
        /*09b0*/ 	.word	0x000000b0
        /*09b4*/ 	.short	0x010a
        /*09b6*/ 	.byte	0xff
	.zero		1


	//   ....[138]....
        /*09b8*/ 	.word	0x0000c120
        /*09bc*/ 	.word	0x000000ce
        /*09c0*/ 	.word	0x00000040
        /*09c4*/ 	.short	0x010a
        /*09c6*/ 	.byte	0xff
	.zero		1


	//   ....[139]....
        /*09c8*/ 	.word	0x0000c170
        /*09cc*/ 	.word	0x00000000
        /*09d0*/ 	.word	0x00000040
        /*09d4*/ 	.short	0x010a
        /*09d6*/ 	.byte	0xff
	.zero		1


	//   ....[140]....
        /*09d8*/ 	.word	0x0000c1c0
        /*09dc*/ 	.word	0x00000000
        /*09e0*/ 	.word	0x00000040
        /*09e4*/ 	.short	0x010a
        /*09e6*/ 	.byte	0xff
	.zero		1


	//----- nvinfo : EIATTR_NUM_MBARRIERS
	.align		4
.L_48:
        /*09e8*/ 	.byte	0x03, 0x38
        /*09ea*/ 	.short	0x001f


	//----- nvinfo : EIATTR_EXIT_INSTR_OFFSETS
	.align		4
        /*09ec*/ 	.byte	0x04, 0x1c
        /*09ee*/ 	.short	(.L_50 - .L_49)


	//   ....[0]....
.L_49:
        /*09f0*/ 	.word	0x000027b0


	//   ....[1]....
        /*09f4*/ 	.word	0x00002cb0


	//   ....[2]....
        /*09f8*/ 	.word	0x00002d10


	//   ....[3]....
        /*09fc*/ 	.word	0x00003e20


	//   ....[4]....
        /*0a00*/ 	.word	0x00004e80


	//   ....[5]....
        /*0a04*/ 	.word	0x00004ec0


	//   ....[6]....
        /*0a08*/ 	.word	0x0000b5e0


	//----- nvinfo : EIATTR_MAX_THREADS
	.align		4
.L_50:
        /*0a0c*/ 	.byte	0x04, 0x05
        /*0a0e*/ 	.short	(.L_52 - .L_51)
.L_51:
        /*0a10*/ 	.word	0x00000100
        /*0a14*/ 	.word	0x00000001
        /*0a18*/ 	.word	0x00000001


	//----- nvinfo : EIATTR_CRS_STACK_SIZE
	.align		4
.L_52:
        /*0a1c*/ 	.byte	0x04, 0x1e
        /*0a1e*/ 	.short	(.L_54 - .L_53)
.L_53:
        /*0a20*/ 	.word	0x00000000


	//----- nvinfo : EIATTR_CBANK_PARAM_SIZE
	.align		4
.L_54:
        /*0a24*/ 	.byte	0x03, 0x19
        /*0a26*/ 	.short	0x0800


	//----- nvinfo : EIATTR_PARAM_CBANK
	.align		4
        /*0a28*/ 	.byte	0x04, 0x0a
        /*0a2a*/ 	.short	(.L_56 - .L_55)
	.align		4
.L_55:
        /*0a2c*/ 	.word	index@(.nv.constant0._ZN7cutlass13device_kernelINS_4gemm6kernel13GemmUniversalIN4cute5tupleIJiiiiEEENS1_10collective13CollectiveMmaINS1_35MainloopSm100TmaUmmaWarpSpecializedILi4ELi2ELi2ENS5_IJNS4_1CILi2EEENSA_ILi1EEESC_EEEEENS5_IJNSA_ILi256EEESF_NSA_ILi32EEEEEENS_12float_e5m2_tENS5_IJlSC_lEEESI_SJ_NS4_8TiledMMAINS4_8MMA_AtomIJNS4_10MMA_TraitsINS4_25SM100_MMA_F8F6F4_2x1SM_SSEJSI_SI_fSF_SF_NS4_17integral_constantINS4_4UMMA5MajorELSQ_0EEESR_NSO_INSP_7ScaleInELSS_0EEEST_EEEEEENS4_6LayoutINS5_IJSC_SC_SC_EEENS5_IJNSA_ILi0EEESY_SY_EEEEENS5_IJNS4_10UnderscoreES11_S11_EEEEENS4_18SM100_TMA_2SM_LOADENS4_14ComposedLayoutINS4_7SwizzleILi1ELi4ELi3EEENS4_18smem_ptr_flag_bitsILi8EEENSW_INS5_IJNSA_ILi8EEESG_EEENS5_IJSG_SC_EEEEEEEvNS4_8identityES14_S1E_vS1F_EENS_8epilogue10collective18CollectiveEpilogueINS1H_23Sm100TmaWarpSpecializedILi4ELi2ELi64ELb0ELb0EEEJNS5_IJNSA_ILi128EEESF_SG_EEENS5_IJNSW_IS1M_SC_EENSW_INSA_ILi64EEESC_EEEEESI_SJ_SI_SJ_NS1H_6fusion15FusionCallbacksIS1L_NS1S_17LinearCombinationISI_fSI_fLNS_15FloatRoundStyleE2EEES1N_S1R_JEEENS4_5SM1004TMEM4LOAD26SM100_TMEM_LOAD_32dp32b64xENS4_13SM90_TMA_LOADENS15_INS16_ILi2ELi4ELi3EEES19_NSW_INS5_IJS1A_S1P_EEENS5_IJS1P_SC_EEEEEEENS4_39AutoVectorizingCopyWithAssumedAlignmentILi128EEENS4_14SM90_TMA_STOREES27_S29_S29_EEEvvEEEEvNT_6ParamsE)
        /*0a30*/ 	.short	0x0380
        /*0a32*/ 	.short	0x0800


	//----- nvinfo : EIATTR_SW_WAR
	.align		4
.L_56:
        /*0a34*/ 	.byte	0x04, 0x36
        /*0a36*/ 	.short	(.L_58 - .L_57)
.L_57:
        /*0a38*/ 	.word	0x00000008
.L_58:


//--------------------- .nv.callgraph             --------------------------
	.section	.nv.callgraph,"",@"SHT_CUDA_CALLGRAPH"
	.align	4
	.sectionentsize	8
	.align		4
        /*0000*/ 	.word	0x00000000
	.align		4
        /*0004*/ 	.word	0xffffffff
	.align		4
        /*0008*/ 	.word	index@(_ZN7cutlass13device_kernelINS_4gemm6kernel13GemmUniversalIN4cute5tupleIJiiiiEEENS1_10collective13CollectiveMmaINS1_35MainloopSm100TmaUmmaWarpSpecializedILi4ELi2ELi2ENS5_IJNS4_1CILi2EEENSA_ILi1EEESC_EEEEENS5_IJNSA_ILi256EEESF_NSA_ILi32EEEEEENS_12float_e5m2_tENS5_IJlSC_lEEESI_SJ_NS4_8TiledMMAINS4_8MMA_AtomIJNS4_10MMA_TraitsINS4_25SM100_MMA_F8F6F4_2x1SM_SSEJSI_SI_fSF_SF_NS4_17integral_constantINS4_4UMMA5MajorELSQ_0EEESR_NSO_INSP_7ScaleInELSS_0EEEST_EEEEEENS4_6LayoutINS5_IJSC_SC_SC_EEENS5_IJNSA_ILi0EEESY_SY_EEEEENS5_IJNS4_10UnderscoreES11_S11_EEEEENS4_18SM100_TMA_2SM_LOADENS4_14ComposedLayoutINS4_7SwizzleILi1ELi4ELi3EEENS4_18smem_ptr_flag_bitsILi8EEENSW_INS5_IJNSA_ILi8EEESG_EEENS5_IJSG_SC_EEEEEEEvNS4_8identityES14_S1E_vS1F_EENS_8epilogue10collective18CollectiveEpilogueINS1H_23Sm100TmaWarpSpecializedILi4ELi2ELi64ELb0ELb0EEEJNS5_IJNSA_ILi128EEESF_SG_EEENS5_IJNSW_IS1M_SC_EENSW_INSA_ILi64EEESC_EEEEESI_SJ_SI_SJ_NS1H_6fusion15FusionCallbacksIS1L_NS1S_17LinearCombinationISI_fSI_fLNS_15FloatRoundStyleE2EEES1N_S1R_JEEENS4_5SM1004TMEM4LOAD26SM100_TMEM_LOAD_32dp32b64xENS4_13SM90_TMA_LOADENS15_INS16_ILi2ELi4ELi3EEES19_NSW_INS5_IJS1A_S1P_EEENS5_IJS1P_SC_EEEEEEENS4_39AutoVectorizingCopyWithAssumedAlignmentILi128EEENS4_14SM90_TMA_STOREES27_S29_S29_EEEvvEEEEvNT_6ParamsE)
	.align		4
        /*000c*/ 	.word	index@(__assertfail)
	.align		4
        /*0010*/ 	.word	0x00000000
	.align		4
        /*0014*/ 	.word	0xfffffffe
	.align		4
        /*0018*/ 	.word	0x00000000
	.align		4
        /*001c*/ 	.word	0xfffffffd
	.align		4
        /*0020*/ 	.word	0x00000000
	.align		4
        /*0024*/ 	.word	0xfffffffc


//--------------------- .nv.constant4             --------------------------
	.section	.nv.constant4,"a",@progbits
	.align	8
	.align		8
.nv.constant4:
        /*0000*/ 	.dword	__assertfail
	.align		8
        /*0008*/ 	.dword	__unnamed_1
	.align		8
        /*0010*/ 	.dword	__unnamed_2
	.align		8
        /*0018*/ 	.dword	__unnamed_3
	.align		8
        /*0020*/ 	.dword	_ZN39_INTERNAL_85054596_4_k_cu_9954d0c3_95734cuda3std3__45__cpo5beginE
	.align		8
        /*0028*/ 	.dword	_ZN39_INTERNAL_85054596_4_k_cu_9954d0c3_95734cuda3std3__45__cpo3endE
	.align		8
        /*0030*/ 	.dword	_ZN39_INTERNAL_85054596_4_k_cu_9954d0c3_95734cuda3std3__45__cpo6cbeginE
	.align		8
        /*0038*/ 	.dword	_ZN39_INTERNAL_85054596_4_k_cu_9954d0c3_95734cuda3std3__45__cpo4cendE
	.align		8
        /*0040*/ 	.dword	_ZN39_INTERNAL_85054596_4_k_cu_9954d0c3_95734cuda3std3__441_GLOBAL__N__85054596_4_k_cu_9954d0c3_95736ignoreE
	.align		8
        /*0048*/ 	.dword	_ZN39_INTERNAL_85054596_4_k_cu_9954d0c3_95734cuda3std3__419piecewise_constructE
	.align		8
        /*0050*/ 	.dword	_ZN39_INTERNAL_85054596_4_k_cu_9954d0c3_95734cuda3std3__48in_placeE
	.align		8
        /*0058*/ 	.dword	_ZN39_INTERNAL_85054596_4_k_cu_9954d0c3_95734cuda3std6ranges3__45__cpo4swapE
	.align		8
        /*0060*/ 	.dword	_ZN39_INTERNAL_85054596_4_k_cu_9954d0c3_95734cuda3std6ranges3__45__cpo9iter_moveE
	.align		8
        /*0068*/ 	.dword	_ZN39_INTERNAL_85054596_4_k_cu_9954d0c3_95734cute7productE
	.align		8
        /*0070*/ 	.dword	_ZN39_INTERNAL_85054596_4_k_cu_9954d0c3_95734cute1_E
	.align		8
        /*0078*/ 	.dword	$str$25
	.align		8
        /*0080*/ 	.dword	$str$26
	.align		8
        /*0088*/ 	.dword	$str$27
	.align		8
        /*0090*/ 	.dword	$str$28


//--------------------- .text._ZN7cutlass13device_kernelINS_4gemm6kernel13GemmUniversalIN4cute5tupleIJiiiiEEENS1_10collective13CollectiveMmaINS1_35MainloopSm100TmaUmmaWarpSpecializedILi4ELi2ELi2ENS5_IJNS4_1CILi2EEENSA_ILi1EEESC_EEEEENS5_IJNSA_ILi256EEESF_NSA_ILi32EEEEEENS_12float_e5m2_tENS5_IJlSC_lEEESI_SJ_NS4_8TiledMMAINS4_8MMA_AtomIJNS4_10MMA_TraitsINS4_25SM100_MMA_F8F6F4_2x1SM_SSEJSI_SI_fSF_SF_NS4_17integral_constantINS4_4UMMA5MajorELSQ_0EEESR_NSO_INSP_7ScaleInELSS_0EEEST_EEEEEENS4_6LayoutINS5_IJSC_SC_SC_EEENS5_IJNSA_ILi0EEESY_SY_EEEEENS5_IJNS4_10UnderscoreES11_S11_EEEEENS4_18SM100_TMA_2SM_LOADENS4_14ComposedLayoutINS4_7SwizzleILi1ELi4ELi3EEENS4_18smem_ptr_flag_bitsILi8EEENSW_INS5_IJNSA_ILi8EEESG_EEENS5_IJSG_SC_EEEEEEEvNS4_8identityES14_S1E_vS1F_EENS_8epilogue10collective18CollectiveEpilogueINS1H_23Sm100TmaWarpSpecializedILi4ELi2ELi64ELb0ELb0EEEJNS5_IJNSA_ILi128EEESF_SG_EEENS5_IJNSW_IS1M_SC_EENSW_INSA_ILi64EEESC_EEEEESI_SJ_SI_SJ_NS1H_6fusion15FusionCallbacksIS1L_NS1S_17LinearCombinationISI_fSI_fLNS_15FloatRoundStyleE2EEES1N_S1R_JEEENS4_5SM1004TMEM4LOAD26SM100_TMEM_LOAD_32dp32b64xENS4_13SM90_TMA_LOADENS15_INS16_ILi2ELi4ELi3EEES19_NSW_INS5_IJS1A_S1P_EEENS5_IJS1P_SC_EEEEEEENS4_39AutoVectorizingCopyWithAssumedAlignmentILi128EEENS4_14SM90_TMA_STOREES27_S29_S29_EEEvvEEEEvNT_6ParamsE --------------------------
	.section	.text._ZN7cutlass13device_kernelINS_4gemm6kernel13GemmUniversalIN4cute5tupleIJiiiiEEENS1_10collective13CollectiveMmaINS1_35MainloopSm100TmaUmmaWarpSpecializedILi4ELi2ELi2ENS5_IJNS4_1CILi2EEENSA_ILi1EEESC_EEEEENS5_IJNSA_ILi256EEESF_NSA_ILi32EEEEEENS_12float_e5m2_tENS5_IJlSC_lEEESI_SJ_NS4_8TiledMMAINS4_8MMA_AtomIJNS4_10MMA_TraitsINS4_25SM100_MMA_F8F6F4_2x1SM_SSEJSI_SI_fSF_SF_NS4_17integral_constantINS4_4UMMA5MajorELSQ_0EEESR_NSO_INSP_7ScaleInELSS_0EEEST_EEEEEENS4_6LayoutINS5_IJSC_SC_SC_EEENS5_IJNSA_ILi0EEESY_SY_EEEEENS5_IJNS4_10UnderscoreES11_S11_EEEEENS4_18SM100_TMA_2SM_LOADENS4_14ComposedLayoutINS4_7SwizzleILi1ELi4ELi3EEENS4_18smem_ptr_flag_bitsILi8EEENSW_INS5_IJNSA_ILi8EEESG_EEENS5_IJSG_SC_EEEEEEEvNS4_8identityES14_S1E_vS1F_EENS_8epilogue10collective18CollectiveEpilogueINS1H_23Sm100TmaWarpSpecializedILi4ELi2ELi64ELb0ELb0EEEJNS5_IJNSA_ILi128EEESF_SG_EEENS5_IJNSW_IS1M_SC_EENSW_INSA_ILi64EEESC_EEEEESI_SJ_SI_SJ_NS1H_6fusion15FusionCallbacksIS1L_NS1S_17LinearCombinationISI_fSI_fLNS_15FloatRoundStyleE2EEES1N_S1R_JEEENS4_5SM1004TMEM4LOAD26SM100_TMEM_LOAD_32dp32b64xENS4_13SM90_TMA_LOADENS15_INS16_ILi2ELi4ELi3EEES19_NSW_INS5_IJS1A_S1P_EEENS5_IJS1P_SC_EEEEEEENS4_39AutoVectorizingCopyWithAssumedAlignmentILi128EEENS4_14SM90_TMA_STOREES27_S29_S29_EEEvvEEEEvNT_6ParamsE,"ax",@progbits
	.align	128
.text._ZN7cutlass13device_kernelINS_4gemm6kernel13GemmUniversalIN4cute5tupleIJiiiiEEENS1_10collective13CollectiveMmaINS1_35MainloopSm100TmaUmmaWarpSpecializedILi4ELi2ELi2ENS5_IJNS4_1CILi2EEENSA_ILi1EEESC_EEEEENS5_IJNSA_ILi256EEESF_NSA_ILi32EEEEEENS_12float_e5m2_tENS5_IJlSC_lEEESI_SJ_NS4_8TiledMMAINS4_8MMA_AtomIJNS4_10MMA_TraitsINS4_25SM100_MMA_F8F6F4_2x1SM_SSEJSI_SI_fSF_SF_NS4_17integral_constantINS4_4UMMA5MajorELSQ_0EEESR_NSO_INSP_7ScaleInELSS_0EEEST_EEEEEENS4_6LayoutINS5_IJSC_SC_SC_EEENS5_IJNSA_ILi0EEESY_SY_EEEEENS5_IJNS4_10UnderscoreES11_S11_EEEEENS4_18SM100_TMA_2SM_LOADENS4_14ComposedLayoutINS4_7SwizzleILi1ELi4ELi3EEENS4_18smem_ptr_flag_bitsILi8EEENSW_INS5_IJNSA_ILi8EEESG_EEENS5_IJSG_SC_EEEEEEEvNS4_8identityES14_S1E_vS1F_EENS_8epilogue10collective18CollectiveEpilogueINS1H_23Sm100TmaWarpSpecializedILi4ELi2ELi64ELb0ELb0EEEJNS5_IJNSA_ILi128EEESF_SG_EEENS5_IJNSW_IS1M_SC_EENSW_INSA_ILi64EEESC_EEEEESI_SJ_SI_SJ_NS1H_6fusion15FusionCallbacksIS1L_NS1S_17LinearCombinationISI_fSI_fLNS_15FloatRoundStyleE2EEES1N_S1R_JEEENS4_5SM1004TMEM4LOAD26SM100_TMEM_LOAD_32dp32b64xENS4_13SM90_TMA_LOADENS15_INS16_ILi2ELi4ELi3EEES19_NSW_INS5_IJS1A_S1P_EEENS5_IJS1P_SC_EEEEEEENS4_39AutoVectorizingCopyWithAssumedAlignmentILi128EEENS4_14SM90_TMA_STOREES27_S29_S29_EEEvvEEEEvNT_6ParamsE:
        .type           _ZN7cutlass13device_kernelINS_4gemm6kernel13GemmUniversalIN4cute5tupleIJiiiiEEENS1_10collective13CollectiveMmaINS1_35MainloopSm100TmaUmmaWarpSpecializedILi4ELi2ELi2ENS5_IJNS4_1CILi2EEENSA_ILi1EEESC_EEEEENS5_IJNSA_ILi256EEESF_NSA_ILi32EEEEEENS_12float_e5m2_tENS5_IJlSC_lEEESI_SJ_NS4_8TiledMMAINS4_8MMA_AtomIJNS4_10MMA_TraitsINS4_25SM100_MMA_F8F6F4_2x1SM_SSEJSI_SI_fSF_SF_NS4_17integral_constantINS4_4UMMA5MajorELSQ_0EEESR_NSO_INSP_7ScaleInELSS_0EEEST_EEEEEENS4_6LayoutINS5_IJSC_SC_SC_EEENS5_IJNSA_ILi0EEESY_SY_EEEEENS5_IJNS4_10UnderscoreES11_S11_EEEEENS4_18SM100_TMA_2SM_LOADENS4_14ComposedLayoutINS4_7SwizzleILi1ELi4ELi3EEENS4_18smem_ptr_flag_bitsILi8EEENSW_INS5_IJNSA_ILi8EEESG_EEENS5_IJSG_SC_EEEEEEEvNS4_8identityES14_S1E_vS1F_EENS_8epilogue10collective18CollectiveEpilogueINS1H_23Sm100TmaWarpSpecializedILi4ELi2ELi64ELb0ELb0EEEJNS5_IJNSA_ILi128EEESF_SG_EEENS5_IJNSW_IS1M_SC_EENSW_INSA_ILi64EEESC_EEEEESI_SJ_SI_SJ_NS1H_6fusion15FusionCallbacksIS1L_NS1S_17LinearCombinationISI_fSI_fLNS_15FloatRoundStyleE2EEES1N_S1R_JEEENS4_5SM1004TMEM4LOAD26SM100_TMEM_LOAD_32dp32b64xENS4_13SM90_TMA_LOADENS15_INS16_ILi2ELi4ELi3EEES19_NSW_INS5_IJS1A_S1P_EEENS5_IJS1P_SC_EEEEEEENS4_39AutoVectorizingCopyWithAssumedAlignmentILi128EEENS4_14SM90_TMA_STOREES27_S29_S29_EEEvvEEEEvNT_6ParamsE,@function
        .size           _ZN7cutlass13device_kernelINS_4gemm6kernel13GemmUniversalIN4cute5tupleIJiiiiEEENS1_10collective13CollectiveMmaINS1_35MainloopSm100TmaUmmaWarpSpecializedILi4ELi2ELi2ENS5_IJNS4_1CILi2EEENSA_ILi1EEESC_EEEEENS5_IJNSA_ILi256EEESF_NSA_ILi32EEEEEENS_12float_e5m2_tENS5_IJlSC_lEEESI_SJ_NS4_8TiledMMAINS4_8MMA_AtomIJNS4_10MMA_TraitsINS4_25SM100_MMA_F8F6F4_2x1SM_SSEJSI_SI_fSF_SF_NS4_17integral_constantINS4_4UMMA5MajorELSQ_0EEESR_NSO_INSP_7ScaleInELSS_0EEEST_EEEEEENS4_6LayoutINS5_IJSC_SC_SC_EEENS5_IJNSA_ILi0EEESY_SY_EEEEENS5_IJNS4_10UnderscoreES11_S11_EEEEENS4_18SM100_TMA_2SM_LOADENS4_14ComposedLayoutINS4_7SwizzleILi1ELi4ELi3EEENS4_18smem_ptr_flag_bitsILi8EEENSW_INS5_IJNSA_ILi8EEESG_EEENS5_IJSG_SC_EEEEEEEvNS4_8identityES14_S1E_vS1F_EENS_8epilogue10collective18CollectiveEpilogueINS1H_23Sm100TmaWarpSpecializedILi4ELi2ELi64ELb0ELb0EEEJNS5_IJNSA_ILi128EEESF_SG_EEENS5_IJNSW_IS1M_SC_EENSW_INSA_ILi64EEESC_EEEEESI_SJ_SI_SJ_NS1H_6fusion15FusionCallbacksIS1L_NS1S_17LinearCombinationISI_fSI_fLNS_15FloatRoundStyleE2EEES1N_S1R_JEEENS4_5SM1004TMEM4LOAD26SM100_TMEM_LOAD_32dp32b64xENS4_13SM90_TMA_LOADENS15_INS16_ILi2ELi4ELi3EEES19_NSW_INS5_IJS1A_S1P_EEENS5_IJS1P_SC_EEEEEEENS4_39AutoVectorizingCopyWithAssumedAlignmentILi128EEENS4_14SM90_TMA_STOREES27_S29_S29_EEEvvEEEEvNT_6ParamsE,(.L_x_188 - _ZN7cutlass13device_kernelINS_4gemm6kernel13GemmUniversalIN4cute5tupleIJiiiiEEENS1_10collective13CollectiveMmaINS1_35MainloopSm100TmaUmmaWarpSpecializedILi4ELi2ELi2ENS5_IJNS4_1CILi2EEENSA_ILi1EEESC_EEEEENS5_IJNSA_ILi256EEESF_NSA_ILi32EEEEEENS_12float_e5m2_tENS5_IJlSC_lEEESI_SJ_NS4_8TiledMMAINS4_8MMA_AtomIJNS4_10MMA_TraitsINS4_25SM100_MMA_F8F6F4_2x1SM_SSEJSI_SI_fSF_SF_NS4_17integral_constantINS4_4UMMA5MajorELSQ_0EEESR_NSO_INSP_7ScaleInELSS_0EEEST_EEEEEENS4_6LayoutINS5_IJSC_SC_SC_EEENS5_IJNSA_ILi0EEESY_SY_EEEEENS5_IJNS4_10UnderscoreES11_S11_EEEEENS4_18SM100_TMA_2SM_LOADENS4_14ComposedLayoutINS4_7SwizzleILi1ELi4ELi3EEENS4_18smem_ptr_flag_bitsILi8EEENSW_INS5_IJNSA_ILi8EEESG_EEENS5_IJSG_SC_EEEEEEEvNS4_8identityES14_S1E_vS1F_EENS_8epilogue10collective18CollectiveEpilogueINS1H_23Sm100TmaWarpSpecializedILi4ELi2ELi64ELb0ELb0EEEJNS5_IJNSA_ILi128EEESF_SG_EEENS5_IJNSW_IS1M_SC_EENSW_INSA_ILi64EEESC_EEEEESI_SJ_SI_SJ_NS1H_6fusion15FusionCallbacksIS1L_NS1S_17LinearCombinationISI_fSI_fLNS_15FloatRoundStyleE2EEES1N_S1R_JEEENS4_5SM1004TMEM4LOAD26SM100_TMEM_LOAD_32dp32b64xENS4_13SM90_TMA_LOADENS15_INS16_ILi2ELi4ELi3EEES19_NSW_INS5_IJS1A_S1P_EEENS5_IJS1P_SC_EEEEEEENS4_39AutoVectorizingCopyWithAssumedAlignmentILi128EEENS4_14SM90_TMA_STOREES27_S29_S29_EEEvvEEEEvNT_6ParamsE)
        .other          _ZN7cutlass13device_kernelINS_4gemm6kernel13GemmUniversalIN4cute5tupleIJiiiiEEENS1_10collective13CollectiveMmaINS1_35MainloopSm100TmaUmmaWarpSpecializedILi4ELi2ELi2ENS5_IJNS4_1CILi2EEENSA_ILi1EEESC_EEEEENS5_IJNSA_ILi256EEESF_NSA_ILi32EEEEEENS_12float_e5m2_tENS5_IJlSC_lEEESI_SJ_NS4_8TiledMMAINS4_8MMA_AtomIJNS4_10MMA_TraitsINS4_25SM100_MMA_F8F6F4_2x1SM_SSEJSI_SI_fSF_SF_NS4_17integral_constantINS4_4UMMA5MajorELSQ_0EEESR_NSO_INSP_7ScaleInELSS_0EEEST_EEEEEENS4_6LayoutINS5_IJSC_SC_SC_EEENS5_IJNSA_ILi0EEESY_SY_EEEEENS5_IJNS4_10UnderscoreES11_S11_EEEEENS4_18SM100_TMA_2SM_LOADENS4_14ComposedLayoutINS4_7SwizzleILi1ELi4ELi3EEENS4_18smem_ptr_flag_bitsILi8EEENSW_INS5_IJNSA_ILi8EEESG_EEENS5_IJSG_SC_EEEEEEEvNS4_8identityES14_S1E_vS1F_EENS_8epilogue10collective18CollectiveEpilogueINS1H_23Sm100TmaWarpSpecializedILi4ELi2ELi64ELb0ELb0EEEJNS5_IJNSA_ILi128EEESF_SG_EEENS5_IJNSW_IS1M_SC_EENSW_INSA_ILi64EEESC_EEEEESI_SJ_SI_SJ_NS1H_6fusion15FusionCallbacksIS1L_NS1S_17LinearCombinationISI_fSI_fLNS_15FloatRoundStyleE2EEES1N_S1R_JEEENS4_5SM1004TMEM4LOAD26SM100_TMEM_LOAD_32dp32b64xENS4_13SM90_TMA_LOADENS15_INS16_ILi2ELi4ELi3EEES19_NSW_INS5_IJS1A_S1P_EEENS5_IJS1P_SC_EEEEEEENS4_39AutoVectorizingCopyWithAssumedAlignmentILi128EEENS4_14SM90_TMA_STOREES27_S29_S29_EEEvvEEEEvNT_6ParamsE,@"STO_CUDA_ENTRY STV_DEFAULT"
_ZN7cutlass13device_kernelINS_4gemm6kernel13GemmUniversalIN4cute5tupleIJiiiiEEENS1_10collective13CollectiveMmaINS1_35MainloopSm100TmaUmmaWarpSpecializedILi4ELi2ELi2ENS5_IJNS4_1CILi2EEENSA_ILi1EEESC_EEEEENS5_IJNSA_ILi256EEESF_NSA_ILi32EEEEEENS_12float_e5m2_tENS5_IJlSC_lEEESI_SJ_NS4_8TiledMMAINS4_8MMA_AtomIJNS4_10MMA_TraitsINS4_25SM100_MMA_F8F6F4_2x1SM_SSEJSI_SI_fSF_SF_NS4_17integral_constantINS4_4UMMA5MajorELSQ_0EEESR_NSO_INSP_7ScaleInELSS_0EEEST_EEEEEENS4_6LayoutINS5_IJSC_SC_SC_EEENS5_IJNSA_ILi0EEESY_SY_EEEEENS5_IJNS4_10UnderscoreES11_S11_EEEEENS4_18SM100_TMA_2SM_LOADENS4_14ComposedLayoutINS4_7SwizzleILi1ELi4ELi3EEENS4_18smem_ptr_flag_bitsILi8EEENSW_INS5_IJNSA_ILi8EEESG_EEENS5_IJSG_SC_EEEEEEEvNS4_8identityES14_S1E_vS1F_EENS_8epilogue10collective18CollectiveEpilogueINS1H_23Sm100TmaWarpSpecializedILi4ELi2ELi64ELb0ELb0EEEJNS5_IJNSA_ILi128EEESF_SG_EEENS5_IJNSW_IS1M_SC_EENSW_INSA_ILi64EEESC_EEEEESI_SJ_SI_SJ_NS1H_6fusion15FusionCallbacksIS1L_NS1S_17LinearCombinationISI_fSI_fLNS_15FloatRoundStyleE2EEES1N_S1R_JEEENS4_5SM1004TMEM4LOAD26SM100_TMEM_LOAD_32dp32b64xENS4_13SM90_TMA_LOADENS15_INS16_ILi2ELi4ELi3EEES19_NSW_INS5_IJS1A_S1P_EEENS5_IJS1P_SC_EEEEEEENS4_39AutoVectorizingCopyWithAssumedAlignmentILi128EEENS4_14SM90_TMA_STOREES27_S29_S29_EEEvvEEEEvNT_6ParamsE:
[----:B------:R-:W1:Y:S01]  /*0000*/  LDC R1, c[0x0][0x37c] ;  /* 0x0000df00ff017b82 */ /* 0x000e620000000800 */
[----:B------:R-:W2:Y:S01]  /*0010*/  S2R R185, SR_TID.X ;  /* 0x0000000000b97919 */ /* 0x000ea20000002100 */
[----:B------:R-:W3:Y:S06]  /*0020*/  LDCU.64 UR6, c[0x0][0x890] ;  /* 0x00011200ff0677ac */ /* 0x000eec0008000a00 */
[----:B------:R-:W4:Y:S01]  /*0030*/  S2UR UR37, SR_CgaCtaId ;  /* 0x00000000002579c3 */ /* 0x000f220000008800 */
[----:B------:R-:W-:Y:S02]  /*0040*/  PRMT R171, RZ, 0x7610, R171 ;  /* 0x00007610ffab7816 */ /* 0x000fe400000000ab */
[----:B------:R-:W-:Y:S01]  /*0050*/  ELECT P1, URZ, PT ;  /* 0x0000000000ff782f */ /* 0x000fe20003820000 */
[----:B------:R-:W1:Y:S01]  /*0060*/  LDCU.64 UR46, c[0x0][0x358] ;  /* 0x00006b00ff2e77ac */ /* 0x000e620008000a00 */
[----:B---3--:R-:W-:-:S04]  /*0070*/  UISETP.NE.U32.AND UP0, UPT, UR6, URZ, UPT ;  /* 0x000000ff0600728c */ /* 0x008fc8000bf05070 */
[----:B------:R-:W-:Y:S02]  /*0080*/  UISETP.NE.AND.EX UP0, UPT, UR7, URZ, UPT, UP0 ;  /* 0x000000ff0700728c */ /* 0x000fe4000bf05300 */
[----:B----4-:R-:W-:Y:S02]  /*0090*/  ULOP3.LUT UR5, UR37, 0x1, URZ, 0xc0, !UPT ;  /* 0x0000000125057892 */ /* 0x010fe4000f8ec0ff */
[----:B------:R-:W-:Y:S01]  /*00a0*/  ULOP3.LUT UR4, UR37, 0x1, URZ, 0x3c, !UPT ;  /* 0x0000000125047892 */ /* 0x000fe2000f8e3cff */
[----:B--2---:R-:W-:-:S05]  /*00b0*/  SHF.R.U32.HI R173, RZ, 0x5, R185 ;  /* 0x00000005ffad7819 */ /* 0x004fca00000116b9 */
[----:B------:R-:W2:Y:S02]  /*00c0*/  SHFL.IDX PT, R0, R173, RZ, 0x1f ;  /* 0x00001fffad007589 */ /* 0x000ea400000e0000 */
[----:B--2---:R-:W-:Y:S01]  /*00d0*/  R2UR UR10, R0 ;  /* 0x00000000000a72ca */ /* 0x004fe200000e0000 */
[----:B-1----:R-:W-:-:S14]  /*00e0*/  BRA.U UP0, `(.L_x_0) ;  /* 0x00000001002c7547 */ /* 0x002fdc000b800000 */
[----:B------:R-:W1:Y:S02]  /*00f0*/  LDCU.64 UR8, c[0x0][0x888] ;  /* 0x00011100ff0877ac */ /* 0x000e640008000a00 */
[----:B-1----:R-:W-:-:S04]  /*0100*/  UISETP.NE.U32.AND UP0, UPT, UR8, URZ, UPT ;  /* 0x000000ff0800728c */ /* 0x002fc8000bf05070 */
[----:B------:R-:W-:-:S09]  /*0110*/  UISETP.NE.AND.EX UP0, UPT, UR9, URZ, UPT, UP0 ;  /* 0x000000ff0900728c */ /* 0x000fd2000bf05300 */
[----:B------:R-:W-:Y:S05]  /*0120*/  BRA.U !UP0, `(.L_x_1) ;  /* 0x0000000108107547 */ /* 0x000fea000b800000 */
[----:B------:R-:W1:Y:S02]  /*0130*/  LDC.64 R2, c[0x0][0x888] ;  /* 0x00022200ff027b82 */ /* 0x000e640000000a00 */
[----:B-1----:R1:W5:Y:S01]  /*0140*/  LDG.E R81, desc[UR46][R2.64] ;  /* 0x0000002e02517981 */ /* 0x002362000c1e1900 */
[----:B------:R-:W-:Y:S01]  /*0150*/  HFMA2 R171, -RZ, RZ, 0, 5.9604644775390625e-08 ;  /* 0x00000001ffab7431 */ /* 0x000fe200000001ff */
[----:B------:R-:W-:Y:S05]  /*0160*/  BRA `(.L_x_0) ;  /* 0x00000000000c7947 */ /* 0x000fea0003800000 */
.L_x_1:
[----:B------:R-:W1:Y:S01]  /*0170*/  LDCU UR8, c[0x0][0x880] ;  /* 0x00011000ff0877ac */ /* 0x000e620008000800 */
[----:B------:R-:W-:Y:S01]  /*0180*/  HFMA2 R171, -RZ, RZ, 0, 5.9604644775390625e-08 ;  /* 0x00000001ffab7431 */ /* 0x000fe200000001ff */
[----:B-1----:R-:W-:-:S07]  /*0190*/  MOV R81, UR8 ;  /* 0x0000000800517c02 */ /* 0x002fce0008000f00 */
.L_x_0:
[----:B------:R-:W2:Y:S02]  /*01a0*/  LDCU.64 UR8, c[0x0][0x8b0] ;  /* 0x00011600ff0877ac */ /* 0x000ea40008000a00 */
[----:B--2---:R-:W-:-:S04]  /*01b0*/  UISETP.NE.U32.AND UP0, UPT, UR8, URZ, UPT ;  /* 0x000000ff0800728c */ /* 0x004fc8000bf05070 */
[----:B------:R-:W-:-:S09]  /*01c0*/  UISETP.NE.AND.EX UP0, UPT, UR9, URZ, UPT, UP0 ;  /* 0x000000ff0900728c */ /* 0x000fd2000bf05300 */
[----:B------:R-:W-:Y:S05]  /*01d0*/  BRA.U UP0, `(.L_x_2) ;  /* 0x0000000100247547 */ /* 0x000fea000b800000 */
[----:B------:R-:W2:Y:S02]  /*01e0*/  LDCU.64 UR8, c[0x0][0x8a8] ;  /* 0x00011500ff0877ac */ /* 0x000ea40008000a00 */
[----:B--2---:R-:W-:-:S04]  /*01f0*/  UISETP.NE.U32.AND UP0, UPT, UR8, URZ, UPT ;  /* 0x000000ff0800728c */ /* 0x004fc8000bf05070 */
[----:B------:R-:W-:-:S09]  /*0200*/  UISETP.NE.AND.EX UP0, UPT, UR9, URZ, UPT, UP0 ;  /* 0x000000ff0900728c */ /* 0x000fd2000bf05300 */
[----:B------:R-:W-:Y:S05]  /*0210*/  BRA.U !UP0, `(.L_x_3) ;  /* 0x00000001080c7547 */ /* 0x000fea000b800000 */
[----:B------:R-:W2:Y:S02]  /*0220*/  LDC.64 R78, c[0x0][0x8a8] ;  /* 0x00022a00ff4e7b82 */ /* 0x000ea40000000a00 */
[----:B--2---:R2:W5:Y:S01]  /*0230*/  LDG.E R78, desc[UR46][R78.64] ;  /* 0x0000002e4e4e7981 */ /* 0x004562000c1e1900 */
[----:B------:R-:W-:Y:S05]  /*0240*/  BRA `(.L_x_2) ;  /* 0x0000000000087947 */ /* 0x000fea0003800000 */
.L_x_3:
[----:B------:R-:W2:Y:S02]  /*0250*/  LDCU UR8, c[0x0][0x8a0] ;  /* 0x00011400ff0877ac */ /* 0x000ea40008000800 */
[----:B--2---:R-:W-:Y:S02]  /*0260*/  MOV R78, UR8 ;  /* 0x00000008004e7c02 */ /* 0x004fe40008000f00 */
.L_x_2:
[----:B------:R-:W-:Y:S01]  /*0270*/  IMAD.U32 R0, RZ, RZ, UR10 ;  /* 0x0000000aff007e24 */ /* 0x000fe2000f8e00ff */
[----:B------:R-:W-:Y:S04]  /*0280*/  BSSY.RECONVERGENT B0, `(.L_x_4) ;  /* 0x000000c000007945 */ /* 0x000fe80003800200 */
[C---:B------:R-:W-:Y:S02]  /*0290*/  ISETP.NE.OR P2, PT, R0.reuse, 0x1, !P1 ;  /* 0x000000010000780c */ /* 0x040fe40004f45670 */
[----:B------:R-:W-:-:S11]  /*02a0*/  ISETP.NE.OR P0, PT, R0, 0x3, !P1 ;  /* 0x000000030000780c */ /* 0x000fd60004f05670 */
[----:B------:R-:W-:Y:S05]  /*02b0*/  @P2 BRA `(.L_x_5) ;  /* 0x0000000000202947 */ /* 0x000fea0003800000 */
[----:B------:R-:W3:Y:S02]  /*02c0*/  LDCU.64 UR8, c[0x0][0x348] ;  /* 0x00006900ff0877ac */ /* 0x000ee40008000a00 */
[----:B---3--:R-:W-:Y:S02]  /*02d0*/  UIADD3 UR12, UP1, UPT, UR8, 0x80, URZ ;  /* 0x00000080080c7890 */ /* 0x008fe4000ff3e0ff */
[----:B------:R-:W-:Y:S02]  /*02e0*/  UIADD3 UR8, UP0, UPT, UR8, 0x180, URZ ;  /* 0x0000018008087890 */ /* 0x000fe4000ff1e0ff */
[----:B------:R-:W-:Y:S02]  /*02f0*/  UIADD3.X UR13, UPT, UPT, URZ, UR9, URZ, UP1, !UPT ;  /* 0x00000009ff0d7290 */ /* 0x000fe40008ffe4ff */
[----:B------:R-:W-:-:S07]  /*0300*/  UIADD3.X UR9, UPT, UPT, URZ, UR9, URZ, UP0, !UPT ;  /* 0x00000009ff097290 */ /* 0x000fce00087fe4ff */
[----:B------:R3:W-:Y:S02]  /*0310*/  UTMACCTL.PF [UR12] ;  /* 0x000000000c0079b9 */ /* 0x0007e40008040000 */
[----:B------:R3:W-:Y:S02]  /*0320*/  UTMACCTL.PF [UR8] ;  /* 0x00000000080079b9 */ /* 0x0007e40008040000 */
[----:B---3--:R-:W-:Y:S01]  /*0330*/  NOP ;  /* 0x0000000000007918 */ /* 0x008fe20000000000 */
.L_x_5:
[----:B------:R-:W-:Y:S05]  /*0340*/  BSYNC.RECONVERGENT B0 ;  /* 0x0000000000007941 */ /* 0x000fea0003800200 */
.L_x_4:
[----:B------:R-:W-:Y:S04]  /*0350*/  BSSY.RECONVERGENT B0, `(.L_x_6) ;  /* 0x000000a000007945 */ /* 0x000fe80003800200 */
        /* <DEDUP_REMOVED lines=9> */
.L_x_7:
[----:B------:R-:W-:Y:S05]  /*03f0*/  BSYNC.RECONVERGENT B0 ;  /* 0x0000000000007941 */ /* 0x000fea0003800200 */
.L_x_6:
[----:B------:R-:W3:Y:S01]  /*0400*/  LDCU.64 UR8, c[0x0][0x888] ;  /* 0x00011100ff0877ac */ /* 0x000ee20008000a00 */
[----:B------:R-:W-:Y:S02]  /*0410*/  UISETP.EQ.U32.AND UP1, UPT, UR6, URZ, UPT ;  /* 0x000000ff0600728c */ /* 0x000fe4000bf22070 */
[----:B------:R-:W-:Y:S02]  /*0420*/  UPLOP3.LUT UP5, UPT, UPT, UPT, UPT, 0x80, 0x8 ;  /* 0x000000000008789c */ /* 0x000fe40003faf070 */
[----:B---3--:R-:W-:-:S04]  /*0430*/  UISETP.NE.U32.AND UP0, UPT, UR8, URZ, UPT ;  /* 0x000000ff0800728c */ /* 0x008fc8000bf05070 */
[----:B------:R-:W-:-:S04]  /*0440*/  UISETP.NE.AND.EX UP0, UPT, UR9, URZ, UPT, UP0 ;  /* 0x000000ff0900728c */ /* 0x000fc8000bf05300 */
[----:B------:R-:W-:-:S04]  /*0450*/  UISETP.EQ.OR.EX UP2, UPT, UR7, URZ, !UP0, UP1 ;  /* 0x000000ff0700728c */ /* 0x000fc8000c742710 */
[----:B------:R-:W-:-:S05]  /*0460*/  UP2UR UR50, UPR, URZ, 0x4 ;  /* 0x00000004ff327883 */ /* 0x000fca0008000000 */
[----:B------:R-:W-:Y:S07]  /*0470*/  BRA.U !UP2, `(.L_x_8) ;  /* 0x000000010a207547 */ /* 0x000fee000b800000 */
[----:B------:R-:W-:Y:S01]  /*0480*/  UISETP.NE.U32.AND UP2, UPT, UR6, URZ, UPT ;  /* 0x000000ff0600728c */ /* 0x000fe2000bf45070 */
[----:B-----5:R-:W-:Y:S01]  /*0490*/  FSETP.NEU.AND P0, PT, R81, RZ, PT ;  /* 0x000000ff5100720b */ /* 0x020fe20003f0d000 */
[----:B------:R-:W-:Y:S02]  /*04a0*/  USEL UR6, URZ, 0xffffffff, UP0 ;  /* 0xffffffffff067887 */ /* 0x000fe40008000000 */
[----:B------:R-:W-:-:S10]  /*04b0*/  UISETP.NE.AND.EX UP2, UPT, UR7, URZ, UPT, UP2 ;  /* 0x000000ff0700728c */ /* 0x000fd4000bf45320 */
[----:B------:R-:W-:Y:S01]  /*04c0*/  VOTEU.ANY UP1, P0 ;  /* 0x0000000000ff7886 */ /* 0x000fe20000020100 */
[----:B------:R-:W-:-:S04]  /*04d0*/  @!UP2 USEL UR6, URZ, 0xffffffff, UP1 ;  /* 0xffffffffff06a887 */ /* 0x000fc80008800000 */
[----:B------:R-:W-:-:S04]  /*04e0*/  ULOP3.LUT UR6, UR6, 0x1, URZ, 0xc0, !UPT ;  /* 0x0000000106067892 */ /* 0x000fc8000f8ec0ff */
[----:B------:R-:W-:-:S11]  /*04f0*/  UISETP.NE.U32.AND UP5, UPT, UR6, 0x1, UPT ;  /* 0x000000010600788c */ /* 0x000fd6000bfa5070 */
.L_x_8:
[----:B------:R-:W3:Y:S01]  /*0500*/  SHFL.IDX PT, R0, R173, RZ, 0x1f ;  /* 0x00001fffad007589 */ /* 0x000ee200000e0000 */
[----:B------:R-:W-:-:S04]  /*0510*/  UISETP.NE.AND UP1, UPT, UR10, 0x2, UPT ;  /* 0x000000020a00788c */ /* 0x000fc8000bf25270 */
[----:B------:R-:W-:Y:S02]  /*0520*/  UISETP.EQ.AND UP2, UPT, UR5, URZ, !UP1 ;  /* 0x000000ff0500728c */ /* 0x000fe4000cf42270 */
[----:B------:R-:W-:-:S04]  /*0530*/  USEL UR6, URZ, 0x1, UP1 ;  /* 0x00000001ff067887 */ /* 0x000fc80008800000 */
[----:B------:R-:W-:Y:S02]  /*0540*/  PLOP3.LUT P5, PT, P1, PT, UP2, 0x80, 0x8 ;  /* 0x000000000008781c */ /* 0x000fe40000faf028 */
[----:B---3--:R-:W-:-:S13]  /*0550*/  ISETP.NE.AND P0, PT, R0, RZ, PT ;  /* 0x000000ff0000720c */ /* 0x008fda0003f05270 */
[----:B------:R-:W-:Y:S05]  /*0560*/  @P0 BRA `(.L_x_9) ;  /* 0x0000000000440947 */ /* 0x000fea0003800000 */
[----:B------:R-:W-:Y:S01]  /*0570*/  UMOV UR8, 0x400 ;  /* 0x0000040000087882 */ /* 0x000fe20000000000 */
[----:B------:R-:W-:Y:S01]  /*0580*/  UMOV UR7, 0x1 ;  /* 0x0000000100077882 */ /* 0x000fe20000000000 */
[----:B------:R-:W-:Y:S02]  /*0590*/  ULEA UR8, UR37, UR8, 0x18 ;  /* 0x0000000825087291 */ /* 0x000fe4000f8ec0ff */
[----:B------:R-:W-:-:S04]  /*05a0*/  UIADD3 UR12, UPT, UPT, -UR7, 0x100000, URZ ;  /* 0x00100000070c7890 */ /* 0x000fc8000fffe1ff */
[----:B------:R-:W-:Y:S02]  /*05b0*/  USHF.L.U32 UR13, UR12, 0xb, URZ ;  /* 0x0000000b0c0d7899 */ /* 0x000fe400080006ff */
[----:B------:R-:W-:Y:S01]  /*05c0*/  USHF.L.U32 UR12, UR12, 0x1, URZ ;  /* 0x000000010c0c7899 */ /* 0x000fe200080006ff */
[----:B------:R-:W-:Y:S01]  /*05d0*/  ELECT P0, URZ, PT ;  /* 0x0000000000ff782f */ /* 0x000fe20003800000 */
[----:B------:R-:W3:Y:S10]  /*05e0*/  FENCE.VIEW.ASYNC.S ;  /* 0x00000000000073c6 */ /* 0x000ef40000000000 */
[----:B---3--:R3:W4:Y:S01]  /*05f0*/  SYNCS.EXCH.64 URZ, [UR8], UR12 ;  /* 0x0000000c08ff75b2 */ /* 0x0087220008000100 */
[----:B------:R3:W1:Y:S01]  /*0600*/  SYNCS.EXCH.64 URZ, [UR8+0x20], UR12 ;  /* 0x0000200c08ff75b2 */ /* 0x0006620008000100 */
[----:B------:R3:W1:Y:S01]  /*0610*/  SYNCS.EXCH.64 URZ, [UR8+0x8], UR12 ;  /* 0x0000080c08ff75b2 */ /* 0x0006620008000100 */
[----:B------:R3:W1:Y:S01]  /*0620*/  SYNCS.EXCH.64 URZ, [UR8+0x28], UR12 ;  /* 0x0000280c08ff75b2 */ /* 0x0006620008000100 */
[----:B------:R3:W1:Y:S01]  /*0630*/  SYNCS.EXCH.64 URZ, [UR8+0x10], UR12 ;  /* 0x0000100c08ff75b2 */ /* 0x0006620008000100 */
[----:B------:R3:W1:Y:S01]  /*0640*/  SYNCS.EXCH.64 URZ, [UR8+0x30], UR12 ;  /* 0x0000300c08ff75b2 */ /* 0x0006620008000100 */
[----:B------:R3:W1:Y:S01]  /*0650*/  SYNCS.EXCH.64 URZ, [UR8+0x18], UR12 ;  /* 0x0000180c08ff75b2 */ /* 0x0006620008000100 */
[----:B------:R3:W1:Y:S01]  /*0660*/  SYNCS.EXCH.64 URZ, [UR8+0x38], UR12 ;  /* 0x0000380c08ff75b2 */ /* 0x0006620008000100 */
[----:B------:R-:W-:Y:S01]  /*0670*/  NOP ;  /* 0x0000000000007918 */ /* 0x000fe20000000000 */
.L_x_9:
[----:B------:R-:W2:Y:S01]  /*0680*/  SHFL.IDX PT, R0, R173, RZ, 0x1f ;  /* 0x00001fffad007589 */ /* 0x000ea200000e0000 */
[----:B------:R-:W-:Y:S01]  /*0690*/  NOP ;  /* 0x0000000000007918 */ /* 0x000fe20000000000 */
[----:B--2---:R-:W-:-:S13]  /*06a0*/  ISETP.NE.AND P0, PT, R0, 0x1, PT ;  /* 0x000000010000780c */ /* 0x004fda0003f05270 */
[----:B------:R-:W-:Y:S05]  /*06b0*/  @P0 BRA `(.L_x_10) ;  /* 0x0000000000540947 */ /* 0x000fea0003800000 */
[----:B------:R-:W-:Y:S01]  /*06c0*/  UMOV UR9, 0x400 ;  /* 0x0000040000097882 */ /* 0x000fe20000000000 */
[----:B---3--:R-:W-:Y:S01]  /*06d0*/  UMOV UR8, 0x20 ;  /* 0x0000002000087882 */ /* 0x008fe20000000000 */
[----:B------:R-:W-:Y:S01]  /*06e0*/  UMOV UR7, 0x80 ;  /* 0x0000008000077882 */ /* 0x000fe20000000000 */
[----:B------:R-:W-:Y:S02]  /*06f0*/  ULEA UR9, UR37, UR9, 0x18 ;  /* 0x0000000925097291 */ /* 0x000fe4000f8ec0ff */
[----:B------:R-:W-:-:S04]  /*0700*/  UIADD3 UR12, UPT, UPT, -UR8, 0x100000, URZ ;  /* 0x00100000080c7890 */ /* 0x000fc8000fffe1ff */
[----:B------:R-:W-:Y:S02]  /*0710*/  USHF.L.U32 UR13, UR12, 0xb, URZ ;  /* 0x0000000b0c0d7899 */ /* 0x000fe400080006ff */
[----:B------:R-:W-:Y:S02]  /*0720*/  USHF.L.U32 UR12, UR12, 0x1, URZ ;  /* 0x000000010c0c7899 */ /* 0x000fe400080006ff */
[----:B------:R-:W-:-:S04]  /*0730*/  UIADD3 UR14, UPT, UPT, -UR7, 0x100000, URZ ;  /* 0x00100000070e7890 */ /* 0x000fc8000fffe1ff */
[----:B------:R-:W-:Y:S02]  /*0740*/  USHF.L.U32 UR15, UR14, 0xb, URZ ;  /* 0x0000000b0e0f7899 */ /* 0x000fe400080006ff */
[----:B------:R-:W-:Y:S01]  /*0750*/  USHF.L.U32 UR14, UR14, 0x1, URZ ;  /* 0x000000010e0e7899 */ /* 0x000fe200080006ff */
[----:B------:R-:W-:Y:S01]  /*0760*/  ELECT P0, URZ, PT ;  /* 0x0000000000ff782f */ /* 0x000fe20003800000 */
[----:B------:R-:W2:Y:S02]  /*0770*/  FENCE.VIEW.ASYNC.S ;  /* 0x00000000000073c6 */ /* 0x000ea40000000000 */
[----:B--2---:R2:W3:Y:S08]  /*0780*/  SYNCS.EXCH.64 URZ, [UR9+0x40], UR12 ;  /* 0x0000400c09ff75b2 */ /* 0x0044f00008000100 */
        /* <DEDUP_REMOVED lines=8> */
.L_x_10:
[----:B------:R-:W4:Y:S01]  /*0810*/  SHFL.IDX PT, R0, R173, RZ, 0x1f ;  /* 0x00001fffad007589 */ /* 0x000f2200000e0000 */
[----:B------:R-:W-:Y:S01]  /*0820*/  NOP ;  /* 0x0000000000007918 */ /* 0x000fe20000000000 */
[----:B----4-:R-:W-:-:S13]  /*0830*/  ISETP.NE.AND P0, PT, R0, 0x3, PT ;  /* 0x000000030000780c */ /* 0x010fda0003f05270 */
[----:B------:R-:W-:Y:S05]  /*0840*/  @P0 BRA `(.L_x_11) ;  /* 0x00000000002c0947 */ /* 0x000fea0003800000 */
[----:B---3--:R-:W-:Y:S01]  /*0850*/  UMOV UR8, 0x400 ;  /* 0x0000040000087882 */ /* 0x008fe20000000000 */
[----:B------:R-:W-:Y:S01]  /*0860*/  UMOV UR7, 0x20 ;  /* 0x0000002000077882 */ /* 0x000fe20000000000 */
[----:B------:R-:W-:Y:S02]  /*0870*/  ULEA UR8, UR37, UR8, 0x18 ;  /* 0x0000000825087291 */ /* 0x000fe4000f8ec0ff */
[----:B--2---:R-:W-:-:S04]  /*0880*/  UIADD3 UR12, UPT, UPT, -UR7, 0x100000, URZ ;  /* 0x00100000070c7890 */ /* 0x004fc8000fffe1ff */
[----:B------:R-:W-:Y:S02]  /*0890*/  USHF.L.U32 UR13, UR12, 0xb, URZ ;  /* 0x0000000b0c0d7899 */ /* 0x000fe400080006ff */
[----:B------:R-:W-:Y:S01]  /*08a0*/  USHF.L.U32 UR12, UR12, 0x1, URZ ;  /* 0x000000010c0c7899 */ /* 0x000fe200080006ff */
[----:B------:R-:W-:Y:S01]  /*08b0*/  ELECT P0, URZ, PT ;  /* 0x0000000000ff782f */ /* 0x000fe20003800000 */
[----:B------:R-:W2:Y:S10]  /*08c0*/  FENCE.VIEW.ASYNC.S ;  /* 0x00000000000073c6 */ /* 0x000eb40000000000 */
[----:B--2---:R4:W2:Y:S01]  /*08d0*/  SYNCS.EXCH.64 URZ, [UR8+0x80], UR12 ;  /* 0x0000800c08ff75b2 */ /* 0x0048a20008000100 */
[----:B------:R4:W3:Y:S02]  /*08e0*/  SYNCS.EXCH.64 URZ, [UR8+0x88], UR12 ;  /* 0x0000880c08ff75b2 */ /* 0x0008e40008000100 */
[----:B----4-:R-:W-:Y:S01]  /*08f0*/  NOP ;  /* 0x0000000000007918 */ /* 0x010fe20000000000 */
.L_x_11:
[----:B------:R-:W4:Y:S01]  /*0900*/  SHFL.IDX PT, R0, R173, RZ, 0x1f ;  /* 0x00001fffad007589 */ /* 0x000f2200000e0000 */
[----:B------:R-:W-:Y:S01]  /*0910*/  NOP ;  /* 0x0000000000007918 */ /* 0x000fe20000000000 */
[----:B----4-:R-:W-:-:S13]  /*0920*/  ISETP.NE.AND P0, PT, R0, 0x4, PT ;  /* 0x000000040000780c */ /* 0x010fda0003f05270 */
[----:B------:R-:W-:Y:S05]  /*0930*/  @P0 BRA `(.L_x_12) ;  /* 0x0000000000480947 */ /* 0x000fea0003800000 */
[----:B--2---:R-:W-:Y:S01]  /*0940*/  UMOV UR9, 0x1e0 ;  /* 0x000001e000097882 */ /* 0x004fe20000000000 */
[----:B---3--:R-:W-:Y:S01]  /*0950*/  UMOV UR8, 0x400 ;  /* 0x0000040000087882 */ /* 0x008fe20000000000 */
[----:B------:R-:W-:Y:S01]  /*0960*/  USEL UR9, UR9, 0x1a0, UP5 ;  /* 0x000001a009097887 */ /* 0x000fe2000a800000 */
        /* <DEDUP_REMOVED lines=10> */
[----:B--2---:R4:W2:Y:S08]  /*0a10*/  SYNCS.EXCH.64 URZ, [UR8+0x90], UR12 ;  /* 0x0000900c08ff75b2 */ /* 0x0048b00008000100 */
[----:B------:R4:W3:Y:S01]  /*0a20*/  SYNCS.EXCH.64 URZ, [UR8+0xa0], UR14 ;  /* 0x0000a00e08ff75b2 */ /* 0x0008e20008000100 */
[----:B------:R4:W1:Y:S01]  /*0a30*/  SYNCS.EXCH.64 URZ, [UR8+0x98], UR12 ;  /* 0x0000980c08ff75b2 */ /* 0x0008620008000100 */
[----:B------:R4:W1:Y:S02]  /*0a40*/  SYNCS.EXCH.64 URZ, [UR8+0xa8], UR14 ;  /* 0x0000a80e08ff75b2 */ /* 0x0008640008000100 */
[----:B----4-:R-:W-:Y:S01]  /*0a50*/  NOP ;  /* 0x0000000000007918 */ /* 0x010fe20000000000 */
.L_x_12:
[----:B------:R-:W4:Y:S01]  /*0a60*/  SHFL.IDX PT, R0, R173, RZ, 0x1f ;  /* 0x00001fffad007589 */ /* 0x000f2200000e0000 */
[----:B------:R-:W-:Y:S01]  /*0a70*/  NOP ;  /* 0x0000000000007918 */ /* 0x000fe20000000000 */
[----:B----4-:R-:W-:-:S13]  /*0a80*/  ISETP.NE.AND P0, PT, R0, 0x5, PT ;  /* 0x000000050000780c */ /* 0x010fda0003f05270 */
[----:B------:R-:W-:Y:S05]  /*0a90*/  @P0 BRA `(.L_x_13) ;  /* 0x0000000000440947 */ /* 0x000fea0003800000 */
[----:B--2---:R-:W-:Y:S01]  /*0aa0*/  UMOV UR9, 0x400 ;  /* 0x0000040000097882 */ /* 0x004fe20000000000 */
        /* <DEDUP_REMOVED lines=16> */
.L_x_13:
[----:B------:R-:W4:Y:S01]  /*0bb0*/  SHFL.IDX PT, R0, R173, RZ, 0x1f ;  /* 0x00001fffad007589 */ /* 0x000f2200000e0000 */
[----:B------:R-:W-:Y:S01]  /*0bc0*/  ISETP.NE.OR P1, PT, RZ, UR10, !P1 ;  /* 0x0000000aff007c0c */ /* 0x000fe2000cf25670 */
        /* <DEDUP_REMOVED lines=12> */
[----:B------:R4:W3:Y:S01]  /*0c90*/  SYNCS.EXCH.64 URZ, [UR8+0xe0], UR12 ;  /* 0x0000e00c08ff75b2 */ /* 0x0008e20008000100 */
[----:B------:R4:W1:Y:S01]  /*0ca0*/  SYNCS.EXCH.64 URZ, [UR8+0xd8], UR12 ;  /* 0x0000d80c08ff75b2 */ /* 0x0008620008000100 */
[----:B------:R4:W1:Y:S02]  /*0cb0*/  SYNCS.EXCH.64 URZ, [UR8+0xe8], UR12 ;  /* 0x0000e80c08ff75b2 */ /* 0x0008640008000100 */
[----:B----4-:R-:W-:Y:S01]  /*0cc0*/  NOP ;  /* 0x0000000000007918 */ /* 0x010fe20000000000 */
.L_x_14:
[----:B------:R-:W-:Y:S01]  /*0cd0*/  VOTEU.ALL UP1, P1 ;  /* 0x0000000000ff7886 */ /* 0x000fe20000820000 */
[----:B---3--:R-:W3:Y:S01]  /*0ce0*/  LDCU UR8, c[0x0][0x36c] ;  /* 0x00006d80ff0877ac */ /* 0x008ee20008000800 */
[----:B------:R-:W-:Y:S01]  /*0cf0*/  NOP ;  /* 0x0000000000007918 */ /* 0x000fe20000000000 */
[----:B------:R-:W-:Y:S01]  /*0d00*/  LOP3.LUT R10, R185, 0x1f, RZ, 0xc0, !PT ;  /* 0x0000001fb90a7812 */ /* 0x000fe200078ec0ff */
[----:B--2---:R-:W-:Y:S01]  /*0d10*/  UMOV UR12, 0x20 ;  /* 0x00000020000c7882 */ /* 0x004fe20000000000 */
[----:B------:R-:W-:Y:S01]  /*0d20*/  @!UP1 UMOV UR7, 0x400 ;  /* 0x0000040000079882 */ /* 0x000fe20000000000 */
[----:B------:R-:W-:-:S04]  /*0d30*/  @!UP1 UIADD3 UR12, UPT, UPT, -UR12, 0x100000, URZ ;  /* 0x001000000c0c9890 */ /* 0x000fc8000fffe1ff */
[----:B------:R-:W-:Y:S02]  /*0d40*/  @!UP1 USHF.L.U32 UR13, UR12, 0xb, URZ ;  /* 0x0000000b0c0d9899 */ /* 0x000fe400080006ff */
[----:B------:R-:W-:Y:S02]  /*0d50*/  @!UP1 USHF.L.U32 UR12, UR12, 0x1, URZ ;  /* 0x000000010c0c9899 */ /* 0x000fe400080006ff */
[----:B------:R-:W-:Y:S01]  /*0d60*/  @!UP1 ULEA UR7, UR37, UR7, 0x18 ;  /* 0x0000000725079291 */ /* 0x000fe2000f8ec0ff */
[----:B------:R-:W-:Y:S01]  /*0d70*/  VOTEU.ALL UP1, P1 ;  /* 0x0000000000ff7886 */ /* 0x000fe20000820000 */
[----:B------:R-:W-:Y:S01]  /*0d80*/  UISETP.NE.AND UP4, UPT, UR10, URZ, UPT ;  /* 0x000000ff0a00728c */ /* 0x000fe2000bf85270 */
[----:B------:R-:W2:Y:S09]  /*0d90*/  FENCE.VIEW.ASYNC.S ;  /* 0x00000000000073c6 */ /* 0x000eb20000000000 */
[----:B--2---:R2:W4:Y:S01]  /*0da0*/  @!UP1 SYNCS.EXCH.64 URZ, [UR7+0xf0], UR12 ;  /* 0x0000f00c07ff95b2 */ /* 0x0045220008000100 */
[----:B---3--:R-:W-:-:S09]  /*0db0*/  UISETP.EQ.U32.AND UP1, UPT, UR8, 0x1, UPT ;  /* 0x000000010800788c */ /* 0x008fd2000bf22070 */
[----:B------:R-:W-:Y:S05]  /*0dc0*/  BRA.U !UP1, `(.L_x_15) ;  /* 0x0000000109087547 */ /* 0x000fea000b800000 */
[----:B-1--4-:R-:W-:Y:S01]  /*0dd0*/  UCGABAR_ARV ;  /* 0x00000000000079c7 */ /* 0x012fe20008000000 */
[----:B------:R-:W-:Y:S05]  /*0de0*/  BRA `(.L_x_16) ;  /* 0x0000000000047947 */ /* 0x000fea0003800000 */
.L_x_15:
[----:B-1--4-:R-:W-:Y:S01]  /*0df0*/  NOP ;  /* 0x0000000000007918 */ /* 0x012fe20000000000 */
.L_x_16:
[----:B------:R-:W1:Y:S01]  /*0e00*/  S2R R20, SR_CTAID.Y ;  /* 0x0000000000147919 */ /* 0x000e620000002600 */
[----:B------:R-:W-:-:S05]  /*0e10*/  CS2R.32 R170, SR_CgaSize ;  /* 0x0000000000aa7805 */ /* 0x000fca0000008a00 */
[----:B------:R-:W-:-:S05]  /*0e20*/  IMAD R170, R170, -0xa0, RZ ;  /* 0xffffff60aaaa7824 */ /* 0x000fca00078e02ff */
[----:B--2---:R-:W-:-:S14]  /*0e30*/  R2UR UR7, R170 ;  /* 0x00000000aa0772ca */ /* 0x004fdc00000e0000 */
[----:B------:R-:W2:Y:S01]  /*0e40*/  LDCU UR7, c[0x0][UR7+0x2b4] ;  /* 0x00005680070777ac */ /* 0x000ea20008000800 */
[----:B------:R-:W-:-:S05]  /*0e50*/  CS2R.32 R0, SR_CgaSize ;  /* 0x0000000000007805 */ /* 0x000fca0000008a00 */
[----:B------:R-:W-:-:S06]  /*0e60*/  IMAD R0, R0, -0xa0, RZ ;  /* 0xffffff6000007824 */ /* 0x000fcc00078e02ff */
[----:B------:R-:W3:Y:S01]  /*0e70*/  LDC R0, c[0x0][R0+0x2a4] ;  /* 0x0000a90000007b82 */ /* 0x000ee20000000800 */
[----:B------:R-:W-:Y:S01]  /*0e80*/  PRMT R8, RZ, 0x7610, R8 ;  /* 0x00007610ff087816 */ /* 0x000fe20000000008 */
[----:B------:R-:W4:Y:S01]  /*0e90*/  S2R R11, SR_CTAID.X ;  /* 0x00000000000b7919 */ /* 0x000f220000002500 */
[----:B------:R-:W-:-:S05]  /*0ea0*/  CS2R.32 R170, SR_CgaSize ;  /* 0x0000000000aa7805 */ /* 0x000fca0000008a00 */
[----:B------:R-:W-:-:S05]  /*0eb0*/  IMAD R170, R170, -0xa0, RZ ;  /* 0xffffff60aaaa7824 */ /* 0x000fca00078e02ff */
[----:B------:R-:W-:-:S14]  /*0ec0*/  R2UR UR8, R170 ;  /* 0x00000000aa0872ca */ /* 0x000fdc00000e0000 */
[----:B------:R-:W3:Y:S01]  /*0ed0*/  LDCU UR8, c[0x0][UR8+0x2b0] ;  /* 0x00005600080877ac */ /* 0x000ee20008000800 */
[----:B------:R-:W-:Y:S01]  /*0ee0*/  UISETP.NE.AND UP2, UPT, UR10, 0x2, UPT ;  /* 0x000000020a00788c */ /* 0x000fe2000bf45270 */
[----:B------:R-:W2:Y:S01]  /*0ef0*/  LDC R9, c[0x0][0xb24] ;  /* 0x0002c900ff097b82 */ /* 0x000ea20000000800 */
[----:B------:R-:W-:-:S05]  /*0f00*/  CS2R.32 R2, SR_CgaSize ;  /* 0x0000000000027805 */ /* 0x000fca0000008a00 */
[----:B------:R-:W-:-:S06]  /*0f10*/  IMAD R2, R2, -0xa0, RZ ;  /* 0xffffff6002027824 */ /* 0x000fcc00078e02ff */
[----:B------:R-:W3:Y:S08]  /*0f20*/  LDC R2, c[0x0][R2+0x2a0] ;  /* 0x0000a80002027b82 */ /* 0x000ef00000000800 */
[----:B------:R-:W3:Y:S01]  /*0f30*/  LDC R72, c[0x0][0xb24] ;  /* 0x0002c900ff487b82 */ /* 0x000ee20000000800 */
[----:B-1----:R-:W-:-:S07]  /*0f40*/  I2FP.F32.U32 R3, R20 ;  /* 0x0000001400037245 */ /* 0x002fce0000201000 */
[----:B------:R-:W1:Y:S01]  /*0f50*/  S2UR UR36, SR_CTAID.Z ;  /* 0x00000000002479c3 */ /* 0x000e620000002700 */
[----:B--2---:R-:W-:Y:S01]  /*0f60*/  ISETP.GE.AND P0, PT, R9, 0x1, PT ;  /* 0x000000010900780c */ /* 0x004fe20003f06270 */
[----:B----4-:R-:W-:Y:S01]  /*0f70*/  IMAD.MOV.U32 R21, RZ, RZ, R11 ;  /* 0x000000ffff157224 */ /* 0x010fe200078e000b */
[----:B------:R-:W-:Y:S01]  /*0f80*/  I2FP.F32.U32 R4, R11 ;  /* 0x0000000b00047245 */ /* 0x000fe20000201000 */
[----:B------:R-:W-:Y:S01]  /*0f90*/  FMUL R3, R3, UR7 ;  /* 0x0000000703037c20 */ /* 0x000fe20008400000 */
[----:B------:R-:W2:Y:S03]  /*0fa0*/  LDCU UR7, c[0x0][0xb30] ;  /* 0x00016600ff0777ac */ /* 0x000ea60008000800 */
[----:B---3--:R-:W-:Y:S01]  /*0fb0*/  FMUL R4, R4, UR8 ;  /* 0x0000000804047c20 */ /* 0x008fe20008400000 */
[----:B------:R-:W3:Y:S08]  /*0fc0*/  F2I.U32.TRUNC.NTZ R147, R3 ;  /* 0x0000000300937305 */ /* 0x000ef0000020f000 */
[----:B------:R-:W4:Y:S01]  /*0fd0*/  F2I.U32.TRUNC.NTZ R170, R4 ;  /* 0x0000000400aa7305 */ /* 0x000f22000020f000 */
[----:B--2---:R-:W-:Y:S01]  /*0fe0*/  UISETP.NE.AND UP3, UPT, UR7, 0x1, UPT ;  /* 0x000000010700788c */ /* 0x004fe2000bf65270 */
[----:B---3--:R-:W-:-:S05]  /*0ff0*/  IADD3 R147, PT, PT, -R147, RZ, RZ ;  /* 0x000000ff93937210 */ /* 0x008fca0007ffe1ff */
[----:B------:R-:W-:Y:S01]  /*1000*/  IMAD R147, R0, R147, R20 ;  /* 0x0000009300937224 */ /* 0x000fe200078e0214 */
[----:B------:R-:W-:Y:S01]  /*1010*/  PRMT R0, RZ, 0x7610, R0 ;  /* 0x00007610ff007816 */ /* 0x000fe20000000000 */
[----:B----4-:R-:W-:-:S04]  /*1020*/  IMAD.MOV R170, RZ, RZ, -R170 ;  /* 0x000000ffffaa7224 */ /* 0x010fc800078e0aaa */
[----:B------:R-:W-:Y:S01]  /*1030*/  IMAD R170, R2, R170, R11 ;  /* 0x000000aa02aa7224 */ /* 0x000fe200078e020b */
[----:B-1----:R-:W-:Y:S06]  /*1040*/  BRA.U UP4, `(.L_x_17) ;  /* 0x0000000104247547 */ /* 0x002fec000b800000 */
[----:B------:R-:W-:Y:S01]  /*1050*/  ISETP.NE.AND P1, PT, R147, RZ, PT ;  /* 0x000000ff9300720c */ /* 0x000fe20003f25270 */
[----:B------:R-:W-:Y:S01]  /*1060*/  IMAD.MOV.U32 R0, RZ, RZ, 0x3 ;  /* 0x00000003ff007424 */ /* 0x000fe200078e00ff */
[C---:B------:R-:W-:Y:S02]  /*1070*/  LOP3.LUT R3, R170.reuse, 0xfffffffe, RZ, 0xc0, !PT ;  /* 0xfffffffeaa037812 */ /* 0x040fe400078ec0ff */
[----:B------:R-:W-:Y:S02]  /*1080*/  ISETP.LT.U32.OR P1, PT, R170, 0x2, !P1 ;  /* 0x00000002aa00780c */ /* 0x000fe40004f21470 */
[----:B------:R-:W-:Y:S02]  /*1090*/  SHF.L.U32 R0, R0, R3, RZ ;  /* 0x0000000300007219 */ /* 0x000fe400000006ff */
[----:B------:R-:W-:Y:S02]  /*10a0*/  SEL R5, RZ, 0x1, !P1 ;  /* 0x00000001ff057807 */ /* 0x000fe40004800000 */
[----:B------:R-:W-:-:S05]  /*10b0*/  SEL R2, RZ, 0x2, !P1 ;  /* 0x00000002ff027807 */ /* 0x000fca0004800000 */
[----:B------:R-:W-:-:S05]  /*10c0*/  IMAD.IADD R2, R5, 0x1, R2 ;  /* 0x0000000105027824 */ /* 0x000fca00078e0202 */
[----:B------:R-:W-:Y:S02]  /*10d0*/  PRMT R8, R2, 0x7610, R8 ;  /* 0x0000761002087816 */ /* 0x000fe40000000008 */
.L_x_17:
[----:B------:R-:W-:Y:S05]  /*10e0*/  @!P0 BRA `(.L_x_18) ;  /* 0x0000000000b88947 */ /* 0x000fea0003800000 */
[----:B------:R-:W1:Y:S01]  /*10f0*/  LDC.64 R4, c[0x0][0xb18] ;  /* 0x0002c600ff047b82 */ /* 0x000e620000000a00 */
[----:B------:R-:W-:-:S07]  /*1100*/  ISETP.NE.AND P0, PT, R9, 0x1, PT ;  /* 0x000000010900780c */ /* 0x000fce0003f05270 */
[----:B------:R-:W2:Y:S08]  /*1110*/  LDC R14, c[0x0][0xb0c] ;  /* 0x0002c300ff0e7b82 */ /* 0x000eb00000000800 */
[----:B------:R-:W3:Y:S08]  /*1120*/  LDC R13, c[0x0][0x370] ;  /* 0x0000dc00ff0d7b82 */ /* 0x000ef00000000800 */
[----:B------:R-:W4:Y:S01]  /*1130*/  LDC R16, c[0x0][0x374] ;  /* 0x0000dd00ff107b82 */ /* 0x000f220000000800 */
[----:B-1----:R-:W-:-:S07]  /*1140*/  ISETP.NE.AND P1, PT, R4, 0x1, PT ;  /* 0x000000010400780c */ /* 0x002fce0003f25270 */
[----:B------:R-:W3:Y:S01]  /*1150*/  LDC.64 R6, c[0x0][0xb10] ;  /* 0x0002c400ff067b82 */ /* 0x000ee20000000a00 */
[----:B--2---:R-:W-:-:S07]  /*1160*/  ISETP.NE.AND P2, PT, R14, 0x1, PT ;  /* 0x000000010e00780c */ /* 0x004fce0003f45270 */
[----:B------:R-:W1:Y:S08]  /*1170*/  LDC R12, c[0x0][0xb20] ;  /* 0x0002c800ff0c7b82 */ /* 0x000e700000000800 */
[----:B------:R-:W2:Y:S01]  /*1180*/  LDC.64 R2, c[0x0][0xb28] ;  /* 0x0002ca00ff027b82 */ /* 0x000ea20000000a00 */
[----:B----4-:R-:W-:-:S04]  /*1190*/  IMAD.HI.U32 R15, R16, R5, RZ ;  /* 0x00000005100f7227 */ /* 0x010fc800078e00ff */
[----:B------:R-:W-:-:S04]  /*11a0*/  IMAD.HI.U32 R5, R20, R5, RZ ;  /* 0x0000000514057227 */ /* 0x000fc800078e00ff */
[----:B---3--:R-:W-:-:S04]  /*11b0*/  IMAD.HI.U32 R18, R13, R6, RZ ;  /* 0x000000060d127227 */ /* 0x008fc800078e00ff */
[C---:B------:R-:W-:Y:S01]  /*11c0*/  IMAD.HI.U32 R22, R11.reuse, R6, RZ ;  /* 0x000000060b167227 */ /* 0x040fe200078e00ff */
[-C--:B------:R-:W-:Y:S02]  /*11d0*/  @P2 SHF.R.U32.HI R13, RZ, R7.reuse, R18 ;  /* 0x00000007ff0d2219 */ /* 0x080fe40000011612 */
[-C--:B-1----:R-:W-:Y:S02]  /*11e0*/  @P1 SHF.R.U32.HI R16, RZ, R12.reuse, R15 ;  /* 0x0000000cff101219 */ /* 0x082fe4000001160f */
[----:B------:R-:W-:Y:S02]  /*11f0*/  SHF.R.U32.HI R5, RZ, R12, R5 ;  /* 0x0000000cff057219 */ /* 0x000fe40000011605 */
[----:B------:R-:W-:Y:S02]  /*1200*/  SHF.R.U32.HI R22, RZ, R7, R22 ;  /* 0x00000007ff167219 */ /* 0x000fe40000011616 */
[----:B------:R-:W-:Y:S01]  /*1210*/  SEL R5, R20, R5, !P1 ;  /* 0x0000000514057207 */ /* 0x000fe20004800000 */
[----:B--2---:R-:W-:Y:S01]  /*1220*/  IMAD.HI.U32 R18, R16, R2, RZ ;  /* 0x0000000210127227 */ /* 0x004fe200078e00ff */
[----:B------:R-:W-:-:S02]  /*1230*/  SEL R21, R11, R22, !P2 ;  /* 0x000000160b157207 */ /* 0x000fc40005000000 */
[----:B------:R-:W-:Y:S01]  /*1240*/  IADD3 R7, PT, PT, -R5, RZ, RZ ;  /* 0x000000ff05077210 */ /* 0x000fe20007ffe1ff */
[----:B------:R-:W-:Y:S01]  /*1250*/  IMAD.HI.U32 R6, R13, R2, RZ ;  /* 0x000000020d067227 */ /* 0x000fe200078e00ff */
[----:B------:R-:W-:-:S03]  /*1260*/  @P0 SHF.R.U32.HI R16, RZ, R3, R18 ;  /* 0x00000003ff100219 */ /* 0x000fc60000011612 */
[----:B------:R-:W-:Y:S01]  /*1270*/  IMAD R7, R4, R7, R20 ;  /* 0x0000000704077224 */ /* 0x000fe200078e0214 */
[----:B------:R-:W-:Y:S01]  /*1280*/  @P0 SHF.R.U32.HI R13, RZ, R3, R6 ;  /* 0x00000003ff0d0219 */ /* 0x000fe20000011606 */
[----:B------:R-:W-:-:S04]  /*1290*/  IMAD R16, R16, R9, RZ ;  /* 0x0000000910107224 */ /* 0x000fc800078e02ff */
[----:B------:R-:W-:Y:S01]  /*12a0*/  IMAD R6, R13, R9, RZ ;  /* 0x000000090d067224 */ /* 0x000fe200078e02ff */
[----:B------:R-:W-:-:S04]  /*12b0*/  ISETP.GE.AND P1, PT, R5, R16, PT ;  /* 0x000000100500720c */ /* 0x000fc80003f26270 */
[----:B------:R-:W-:Y:S01]  /*12c0*/  ISETP.GE.OR P1, PT, R21, R6, P1 ;  /* 0x000000061500720c */ /* 0x000fe20000f26670 */
[----:B------:R-:W-:-:S05]  /*12d0*/  IMAD.HI.U32 R6, R5, R2, RZ ;  /* 0x0000000205067227 */ /* 0x000fca00078e00ff */
[----:B------:R-:W-:-:S04]  /*12e0*/  SHF.R.U32.HI R6, RZ, R3, R6 ;  /* 0x00000003ff067219 */ /* 0x000fc80000011606 */
[----:B------:R-:W-:-:S03]  /*12f0*/  SEL R6, R5, R6, !P0 ;  /* 0x0000000605067207 */ /* 0x000fc60004000000 */
[----:B------:R-:W-:Y:S01]  /*1300*/  @!P1 IMAD.HI.U32 R12, R21, R2, RZ ;  /* 0x00000002150c9227 */ /* 0x000fe200078e00ff */
[----:B------:R-:W-:-:S04]  /*1310*/  IADD3 R2, PT, PT, -R6, RZ, RZ ;  /* 0x000000ff06027210 */ /* 0x000fc80007ffe1ff */
[----:B------:R-:W-:Y:S01]  /*1320*/  @!P1 SHF.R.U32.HI R12, RZ, R3, R12 ;  /* 0x00000003ff0c9219 */ /* 0x000fe2000001160c */
[----:B------:R-:W-:-:S03]  /*1330*/  IMAD R2, R9, R2, R5 ;  /* 0x0000000209027224 */ /* 0x000fc600078e0205 */
[----:B------:R-:W-:-:S05]  /*1340*/  @!P1 SEL R3, R21, R12, !P0 ;  /* 0x0000000c15039207 */ /* 0x000fca0004000000 */
[--C-:B------:R-:W-:Y:S02]  /*1350*/  @!P1 IMAD.IADD R6, R6, 0x1, -R3.reuse ;  /* 0x0000000106069824 */ /* 0x100fe400078e0a03 */
[----:B------:R-:W-:Y:S01]  /*1360*/  @!P1 IMAD R3, R2, R13, R3 ;  /* 0x0000000d02039224 */ /* 0x000fe200078e0203 */
[----:B------:R-:W-:Y:S01]  /*1370*/  IADD3 R2, PT, PT, -R21, RZ, RZ ;  /* 0x000000ff15027210 */ /* 0x000fe20007ffe1ff */
[----:B------:R-:W-:Y:S02]  /*1380*/  @!P1 IMAD R5, R6, R9, R21 ;  /* 0x0000000906059224 */ /* 0x000fe400078e0215 */
[----:B------:R-:W-:Y:S02]  /*1390*/  @!P1 IMAD.MOV.U32 R21, RZ, RZ, R3 ;  /* 0x000000ffff159224 */ /* 0x000fe400078e0003 */
[----:B------:R-:W-:Y:S02]  /*13a0*/  IMAD R2, R14, R2, R11 ;  /* 0x000000020e027224 */ /* 0x000fe400078e020b */
[----:B------:R-:W-:-:S02]  /*13b0*/  IMAD R20, R5, R4, R7 ;  /* 0x0000000405147224 */ /* 0x000fc400078e0207 */
[----:B------:R-:W-:Y:S02]  /*13c0*/  IMAD R21, R21, R14, R2 ;  /* 0x0000000e15157224 */ /* 0x000fe400078e0202 */
.L_x_18:
[----:B------:R-:W-:Y:S05]  /*13d0*/  BRA.U UP3, `(.L_x_19) ;  /* 0x0000000103407547 */ /* 0x000fea000b800000 */
[----:B------:R-:W1:Y:S08]  /*13e0*/  LDC.64 R4, c[0x0][0xb10] ;  /* 0x0002c400ff047b82 */ /* 0x000e700000000a00 */
[----:B------:R-:W2:Y:S08]  /*13f0*/  LDC.64 R2, c[0x0][0xb18] ;  /* 0x0002c600ff027b82 */ /* 0x000eb00000000a00 */
[----:B------:R-:W3:Y:S08]  /*1400*/  LDC R6, c[0x0][0xb20] ;  /* 0x0002c800ff067b82 */ /* 0x000ef00000000800 */
[----:B------:R-:W4:Y:S01]  /*1410*/  LDC R12, c[0x0][0xb0c] ;  /* 0x0002c300ff0c7b82 */ /* 0x000f220000000800 */
[----:B-1----:R-:W-:-:S05]  /*1420*/  IMAD.HI.U32 R4, R21, R4, RZ ;  /* 0x0000000415047227 */ /* 0x002fca00078e00ff */
[----:B------:R-:W-:Y:S01]  /*1430*/  SHF.R.U32.HI R4, RZ, R5, R4 ;  /* 0x00000005ff047219 */ /* 0x000fe20000011604 */
[----:B--2---:R-:W-:Y:S01]  /*1440*/  IMAD.HI.U32 R3, R20, R3, RZ ;  /* 0x0000000314037227 */ /* 0x004fe200078e00ff */
[----:B------:R-:W-:-:S04]  /*1450*/  ISETP.NE.AND P0, PT, R2, 0x1, PT ;  /* 0x000000010200780c */ /* 0x000fc80003f05270 */
[----:B---3--:R-:W-:-:S04]  /*1460*/  SHF.R.U32.HI R3, RZ, R6, R3 ;  /* 0x00000006ff037219 */ /* 0x008fc80000011603 */
[----:B------:R-:W-:Y:S02]  /*1470*/  SEL R3, R20, R3, !P0 ;  /* 0x0000000314037207 */ /* 0x000fe40004000000 */
[----:B----4-:R-:W-:-:S04]  /*1480*/  ISETP.NE.AND P1, PT, R12, 0x1, PT ;  /* 0x000000010c00780c */ /* 0x010fc80003f25270 */
[----:B------:R-:W-:-:S05]  /*1490*/  SEL R6, R21, R4, !P1 ;  /* 0x0000000415067207 */ /* 0x000fca0004800000 */
[----:B------:R-:W-:Y:S02]  /*14a0*/  IMAD.IADD R4, R3, 0x1, -R6 ;  /* 0x0000000103047824 */ /* 0x000fe400078e0a06 */
[----:B------:R-:W-:Y:S02]  /*14b0*/  IMAD.IADD R3, R6, 0x1, -R3 ;  /* 0x0000000106037824 */ /* 0x000fe400078e0a03 */
[----:B------:R-:W-:Y:S02]  /*14c0*/  IMAD R21, R4, R12, R21 ;  /* 0x0000000c04157224 */ /* 0x000fe400078e0215 */
[----:B------:R-:W-:Y:S02]  /*14d0*/  IMAD R20, R3, R2, R20 ;  /* 0x0000000203147224 */ /* 0x000fe400078e0214 */
.L_x_19:
[----:B------:R-:W-:Y:S05]  /*14e0*/  BRA.U !UP1, `(.L_x_20) ;  /* 0x00000001090c7547 */ /* 0x000fea000b800000 */
[----:B------:R-:W-:Y:S01]  /*14f0*/  UCGABAR_WAIT ;  /* 0x0000000000007dc7 */ /* 0x000fe20008000000 */
[----:B------:R-:W-:Y:S01]  /*1500*/  CCTL.IVALL ;  /* 0x00000000ff00798f */ /* 0x000fe20002000000 */
[----:B------:R-:W-:Y:S05]  /*1510*/  BRA `(.L_x_21) ;  /* 0x0000000000047947 */ /* 0x000fea0003800000 */
.L_x_20:
[----:B------:R-:W-:Y:S06]  /*1520*/  BAR.SYNC.DEFER_BLOCKING 0x0 ;  /* 0x0000000000007b1d */ /* 0x000fec0000010000 */
.L_x_21:
[----:B------:R-:W-:Y:S05]  /*1530*/  BRA.U UP2, `(.L_x_22) ;  /* 0x0000001102a47547 */ /* 0x000fea000b800000 */
[----:B------:R-:W1:Y:S01]  /*1540*/  LDCU UR4, c[0x0][0x38c] ;  /* 0x00007180ff0477ac */ /* 0x000e620008000800 */
[----:B------:R-:W2:Y:S01]  /*1550*/  LDC R9, c[0x0][0x370] ;  /* 0x0000dc00ff097b82 */ /* 0x000ea20000000800 */
[----:B------:R-:W-:Y:S01]  /*1560*/  IMAD.SHL.U32 R16, R11, 0x80, RZ ;  /* 0x000000800b107824 */ /* 0x000fe200078e00ff */
[----:B------:R-:W-:Y:S01]  /*1570*/  PLOP3.LUT P1, PT, PT, PT, UP5, 0x80, 0x8 ;  /* 0x000000000008781c */ /* 0x000fe20003f2f058 */
[----:B------:R-:W-:Y:S01]  /*1580*/  UISETP.NE.AND UP1, UPT, UR10, URZ, UPT ;  /* 0x000000ff0a00728c */ /* 0x000fe2000bf25270 */
[----:B------:R-:W-:Y:S01]  /*1590*/  ISETP.NE.AND P4, PT, R10, RZ, P5 ;  /* 0x000000ff0a00720c */ /* 0x000fe20002f85270 */
[----:B------:R-:W-:Y:S01]  /*15a0*/  IMAD.MOV.U32 R15, RZ, RZ, 0x1 ;  /* 0x00000001ff0f7424 */ /* 0x000fe200078e00ff */
[----:B------:R-:W-:Y:S01]  /*15b0*/  PLOP3.LUT P1, PT, P1, PT, PT, 0x8, 0x80 ;  /* 0x000000000080781c */ /* 0x000fe20000f2e170 */
[----:B------:R-:W-:Y:S01]  /*15c0*/  IMAD.MOV.U32 R14, RZ, RZ, RZ ;  /* 0x000000ffff0e7224 */ /* 0x000fe200078e00ff */
[----:B------:R-:W3:Y:S01]  /*15d0*/  LDC R0, c[0x0][0x374] ;  /* 0x0000dd00ff007b82 */ /* 0x000ee20000000800 */
[----:B------:R-:W-:Y:S01]  /*15e0*/  CS2R R12, SRZ ;  /* 0x00000000000c7805 */ /* 0x000fe2000001ff00 */
[----:B------:R-:W-:Y:S01]  /*15f0*/  IMAD.MOV.U32 R10, RZ, RZ, 0x1 ;  /* 0x00000001ff0a7424 */ /* 0x000fe200078e00ff */
[----:B------:R-:W-:Y:S01]  /*1600*/  LOP3.LUT R16, R16, 0x80, RZ, 0xc0, !PT ;  /* 0x0000008010107812 */ /* 0x000fe200078ec0ff */
[----:B------:R-:W4:Y:S01]  /*1610*/  LDCU.64 UR14, c[0x0][0x348] ;  /* 0x00006900ff0e77ac */ /* 0x000f220008000a00 */
[----:B------:R-:W-:-:S02]  /*1620*/  USEL UR22, UR6, 0x2, UP1 ;  /* 0x0000000206167887 */ /* 0x000fc40008800000 */
[----:B-1----:R-:W-:Y:S01]  /*1630*/  UIADD3 UR5, UPT, UPT, UR4, 0x1f, URZ ;  /* 0x0000001f04057890 */ /* 0x002fe2000fffe0ff */
[----:B------:R-:W-:-:S03]  /*1640*/  UMOV UR23, URZ ;  /* 0x000000ff00177c82 */ /* 0x000fc60008000000 */
[----:B------:R-:W-:-:S04]  /*1650*/  USHF.R.S32.HI UR7, URZ, 0x1f, UR5 ;  /* 0x0000001fff077899 */ /* 0x000fc80008011405 */
[----:B------:R-:W-:Y:S02]  /*1660*/  ULEA.HI UR7, UR7, UR5, URZ, 0x5 ;  /* 0x0000000507077291 */ /* 0x000fe4000f8f28ff */
[----:B------:R-:W-:Y:S02]  /*1670*/  UIADD3 UR5, UPT, UPT, UR4, -0x1, URZ ;  /* 0xffffffff04057890 */ /* 0x000fe4000fffe0ff */
[----:B------:R-:W-:Y:S02]  /*1680*/  USHF.R.S32.HI UR7, URZ, 0x5, UR7 ;  /* 0x00000005ff077899 */ /* 0x000fe40008011407 */
[----:B------:R-:W-:Y:S02]  /*1690*/  UISETP.GE.U32.AND UP2, UPT, UR5, -0x3f, UPT ;  /* 0xffffffc10500788c */ /* 0x000fe4000bf46070 */
[----:B------:R-:W-:Y:S02]  /*16a0*/  UISETP.LT.U32.AND UP0, UPT, UR7, 0x4, UPT ;  /* 0x000000040700788c */ /* 0x000fe4000bf01070 */
[----:B------:R-:W-:-:S02]  /*16b0*/  UIADD3 UR4, UPT, UPT, UR4, 0x3e, URZ ;  /* 0x0000003e04047890 */ /* 0x000fc4000fffe0ff */
[----:B------:R-:W-:-:S04]  /*16c0*/  USEL UR5, UR7, 0x4, UP0 ;  /* 0x0000000407057887 */ /* 0x000fc80008000000 */
[----:B------:R-:W-:Y:S02]  /*16d0*/  UIADD3 UR21, UPT, UPT, UR5, -0x1, URZ ;  /* 0xffffffff05157890 */ /* 0x000fe4000fffe0ff */
[----:B------:R-:W-:Y:S02]  /*16e0*/  @UP2 UIADD3 UR21, UPT, UPT, UR5, URZ, URZ ;  /* 0x000000ff05152290 */ /* 0x000fe4000fffe0ff */
[----:B------:R-:W-:Y:S02]  /*16f0*/  UIADD3 UR24, UPT, UPT, UR7, -UR5, URZ ;  /* 0x8000000507187290 */ /* 0x000fe4000fffe0ff */
[----:B------:R-:W-:Y:S02]  /*1700*/  UIADD3 UR13, UPT, UPT, UR21, 0x1, URZ ;  /* 0x00000001150d7890 */ /* 0x000fe4000fffe0ff */
[----:B--2-4-:R-:W-:-:S12]  /*1710*/  UIADD3 UR21, UPT, UPT, -UR21, URZ, URZ ;  /* 0x000000ff15157290 */ /* 0x014fd8000fffe1ff */
.L_x_42:
[----:B------:R-:W-:Y:S01]  /*1720*/  UISETP.NE.AND UP0, UPT, UR37, URZ, UPT ;  /* 0x000000ff2500728c */ /* 0x000fe2000bf05270 */
[----:B------:R-:W1:Y:S08]  /*1730*/  S2UR UR37, SR_CgaCtaId ;  /* 0x00000000002579c3 */ /* 0x000e700000008800 */
[----:B------:R-:W-:Y:S05]  /*1740*/  BRA.U UP0, `(.L_x_23) ;  /* 0x0000000100347547 */ /* 0x000fea000b800000 */
[----:B------:R-:W2:Y:S01]  /*1750*/  S2R R2, SR_CgaCtaId ;  /* 0x0000000000027919 */ /* 0x000ea20000008800 */
[----:B------:R-:W-:-:S04]  /*1760*/  MOV R3, 0x400 ;  /* 0x0000040000037802 */ /* 0x000fc80000000f00 */
[----:B--2---:R-:W-:Y:S02]  /*1770*/  LEA R3, R2, R3, 0x18 ;  /* 0x0000000302037211 */ /* 0x004fe400078ec0ff */
[----:B------:R-:W-:-:S03]  /*1780*/  SHF.L.U32 R2, R10, 0x1f, RZ ;  /* 0x0000001f0a027819 */ /* 0x000fc600000006ff */
[----:B------:R-:W-:-:S04]  /*1790*/  IMAD R3, R12, 0x8, R3 ;  /* 0x000000080c037824 */ /* 0x000fc800078e0203 */
[----:B------:R-:W2:Y:S02]  /*17a0*/  SYNCS.PHASECHK.TRANS64.TRYWAIT P0, [R3+URZ+0xe0], R2 ;  /* 0x0000e002030075a7 */ /* 0x000ea400080011ff */
[----:B--2---:R-:W-:Y:S05]  /*17b0*/  @!P0 BRA `(.L_x_24) ;  /* 0x0000009c008c8947 */ /* 0x004fea0003800000 */
.L_x_144:
[----:B------:R-:W-:Y:S01]  /*17c0*/  VIADD R12, R12, 0x1 ;  /* 0x000000010c0c7836 */ /* 0x000fe20000000000 */
[----:B------:R2:W-:Y:S04]  /*17d0*/  SYNCS.ARRIVE.TRANS64.A1T0 RZ, [R3+URZ+0xd0], RZ ;  /* 0x0000d0ff03ff79a7 */ /* 0x0005e800081000ff */
[----:B------:R-:W-:-:S04]  /*17e0*/  ISETP.NE.AND P0, PT, R12, 0x2, PT ;  /* 0x000000020c00780c */ /* 0x000fc80003f05270 */
[----:B------:R-:W-:Y:S02]  /*17f0*/  SEL R12, R12, RZ, P0 ;  /* 0x000000ff0c0c7207 */ /* 0x000fe40000000000 */
[----:B--2---:R-:W-:-:S04]  /*1800*/  SEL R3, RZ, 0x1, P0 ;  /* 0x00000001ff037807 */ /* 0x004fc80000000000 */
[----:B------:R-:W-:-:S07]  /*1810*/  LOP3.LUT R10, R10, R3, RZ, 0x3c, !PT ;  /* 0x000000030a0a7212 */ /* 0x000fce00078e3cff */
.L_x_23:
[----:B------:R-:W-:Y:S01]  /*1820*/  UMOV UR6, 0x400 ;  /* 0x0000040000067882 */ /* 0x000fe20000000000 */
[----:B------:R-:W-:Y:S01]  /*1830*/  LEA.HI R3, R21, R21, RZ, 0x1 ;  /* 0x0000001515037211 */ /* 0x000fe200078f08ff */
[----:B-1----:R-:W-:Y:S01]  /*1840*/  ULEA UR6, UR37, UR6, 0x18 ;  /* 0x0000000625067291 */ /* 0x002fe2000f8ec0ff */
[----:B------:R-:W-:Y:S01]  /*1850*/  SHF.L.U32 R2, R15, 0x1f, RZ ;  /* 0x0000001f0f027819 */ /* 0x000fe200000006ff */
[----:B------:R-:W-:Y:S01]  /*1860*/  UISETP.GE.U32.AND UP0, UPT, UR4, 0x3f, UPT ;  /* 0x0000003f0400788c */ /* 0x000fe2000bf06070 */
[C---:B------:R-:W-:Y:S01]  /*1870*/  R2UR UR9, R16.reuse ;  /* 0x00000000100972ca */ /* 0x040fe200000e0000 */
[----:B------:R-:W-:Y:S01]  /*1880*/  ULEA UR8, UR23, UR6, 0x3 ;  /* 0x0000000617087291 */ /* 0x000fe2000f8e18ff */
[----:B------:R-:W-:Y:S01]  /*1890*/  IMAD.SHL.U32 R3, R3, 0x80, RZ ;  /* 0x0000008003037824 */ /* 0x000fe200078e00ff */
[----:B------:R-:W-:Y:S01]  /*18a0*/  R2UR UR11, R16 ;  /* 0x00000000100b72ca */ /* 0x000fe200000e0000 */
[----:B------:R-:W-:-:S03]  /*18b0*/  UMOV UR25, URZ ;  /* 0x000000ff00197c82 */ /* 0x000fc60008000000 */
[----:B------:R-:W-:-:S03]  /*18c0*/  R2UR UR35, R3 ;  /* 0x00000000032372ca */ /* 0x000fc600000e0000 */
[----:B------:R1:W2:Y:S01]  /*18d0*/  SYNCS.PHASECHK.TRANS64.TRYWAIT P0, [UR8+0x20], R2 ;  /* 0x00002002ff0075a7 */ /* 0x0002a20008001108 */
[----:B------:R-:W-:-:S09]  /*18e0*/  R2UR UR8, R20 ;  /* 0x00000000140872ca */ /* 0x000fd200000e0000 */
[----:B------:R-:W-:-:S04]  /*18f0*/  ULOP3.LUT UR35, UR9, 0xffffff00, UR35, 0xf8, !UPT ;  /* 0xffffff0009237892 */ /* 0x000fc8000f8ef823 */
[----:B------:R-:W-:Y:S01]  /*1900*/  ULEA UR11, UR8, UR11, 0x8 ;  /* 0x0000000b080b7291 */ /* 0x000fe2000f8e40ff */
[----:B------:R-:W-:Y:S11]  /*1910*/  BRA.U !UP0, `(.L_x_25) ;  /* 0x0000000108bc7547 */ /* 0x000ff6000b800000 */
[----:B------:R-:W-:Y:S01]  /*1920*/  UMOV UR16, UR21 ;  /* 0x0000001500107c82 */ /* 0x000fe20008000000 */
[----:B------:R-:W-:Y:S01]  /*1930*/  UMOV UR17, UR23 ;  /* 0x0000001700117c82 */ /* 0x000fe20008000000 */
[----:B------:R-:W-:-:S05]  /*1940*/  UMOV UR34, URZ ;  /* 0x000000ff00227c82 */ /* 0x000fca0008000000 */
.L_x_31:
[----:B------:R-:W-:Y:S01]  /*1950*/  ULEA UR33, UR17, UR6, 0x3 ;  /* 0x0000000611217291 */ /* 0x000fe2000f8e18ff */
[----:B------:R-:W-:Y:S01]  /*1960*/  @P5 MOV R3, 0x4000 ;  /* 0x0000400000035802 */ /* 0x000fe20000000f00 */
[----:B-12-4-:R-:W-:Y:S10]  /*1970*/  @P0 BRA `(.L_x_26) ;  /* 0x00000000000c0947 */ /* 0x016ff40003800000 */
[----:B------:R-:W-:-:S04]  /*1980*/  SHF.L.U32 R5, R15, 0x1f, RZ ;  /* 0x0000001f0f057819 */ /* 0x000fc800000006ff */
[----:B------:R-:W2:Y:S02]  /*1990*/  SYNCS.PHASECHK.TRANS64.TRYWAIT P0, [UR33+0x20], R5 ;  /* 0x00002005ff0075a7 */ /* 0x000ea40008001121 */
[----:B--2---:R-:W-:Y:S05]  /*19a0*/  @!P0 BRA `(.L_x_27) ;  /* 0x0000009c00248947 */ /* 0x004fea0003800000 */
.L_x_26:
[----:B------:R2:W-:Y:S01]  /*19b0*/  @P5 SYNCS.ARRIVE.TRANS64 RZ, [UR33], R3 ;  /* 0x00000003ffff59a7 */ /* 0x0005e20008000021 */
[----:B------:R-:W-:Y:S02]  /*19c0*/  ULOP3.LUT UR8, UR22, 0x2, URZ, 0xfc, !UPT ;  /* 0x0000000216087892 */ /* 0x000fe4000f8efcff */
[----:B------:R-:W-:Y:S02]  /*19d0*/  UIADD3 UR16, UPT, UPT, UR16, 0x1, URZ ;  /* 0x0000000110107890 */ /* 0x000fe4000fffe0ff */
[----:B------:R-:W-:Y:S02]  /*19e0*/  UISETP.NE.AND UP0, UPT, UR8, 0x2, UPT ;  /* 0x000000020800788c */ /* 0x000fe4000bf05270 */
[----:B------:R-:W-:-:S07]  /*19f0*/  UISETP.NE.AND UP2, UPT, UR16, 0x1, UPT ;  /* 0x000000011000788c */ /* 0x000fce000bf45270 */
[----:B------:R-:W-:Y:S05]  /*1a00*/  BRA.U UP0, `(.L_x_28) ;  /* 0x0000000100047547 */ /* 0x000fea000b800000 */
[----:B------:R-:W-:Y:S05]  /*1a10*/  BPT.TRAP 0x1 ;  /* 0x000000040000795c */ /* 0x000fea0000300000 */
.L_x_28:
[----:B------:R-:W-:Y:S04]  /*1a20*/  BSSY.RECONVERGENT B0, `(.L_x_29) ;  /* 0x0000003000007945 */ /* 0x000fe80003800200 */
[----:B------:R-:W-:Y:S05]  /*1a30*/  @!P4 BRA `(.L_x_30) ;  /* 0x000000000004c947 */ /* 0x000fea0003800000 */
[----:B------:R-:W-:Y:S05]  /*1a40*/  BPT.TRAP 0x1 ;  /* 0x000000040000795c */ /* 0x000fea0000300000 */
.L_x_30:
[----:B------:R-:W-:Y:S05]  /*1a50*/  BSYNC.RECONVERGENT B0 ;  /* 0x0000000000007941 */ /* 0x000fea0003800200 */
.L_x_29:
[----:B------:R-:W-:Y:S02]  /*1a60*/  UIADD3 UR23, UPT, UPT, UR17, 0x1, URZ ;  /* 0x0000000111177890 */ /* 0x000fe4000fffe0ff */
[----:B------:R-:W-:Y:S02]  /*1a70*/  UIADD3 UR28, UP1, UPT, UR14, 0x80, URZ ;  /* 0x000000800e1c7890 */ /* 0x000fe4000ff3e0ff */
[----:B------:R-:W-:Y:S02]  /*1a80*/  UISETP.NE.AND UP0, UPT, UR23, 0x4, UPT ;  /* 0x000000041700788c */ /* 0x000fe4000bf05270 */
[----:B------:R-:W-:Y:S02]  /*1a90*/  ULOP3.LUT UR33, UR33, 0xfefffff8, URZ, 0xc0, !UPT ;  /* 0xfefffff821217892 */ /* 0x000fe4000f8ec0ff */
[----:B------:R-:W-:Y:S02]  /*1aa0*/  USEL UR9, URZ, 0x1, UP0 ;  /* 0x00000001ff097887 */ /* 0x000fe40008000000 */
[----:B------:R-:W-:-:S02]  /*1ab0*/  USEL UR23, UR23, URZ, UP0 ;  /* 0x000000ff17177287 */ /* 0x000fc40008000000 */
[----:B------:R-:W-:Y:S02]  /*1ac0*/  UIADD3 UR26, UP0, UPT, UR14, 0x180, URZ ;  /* 0x000001800e1a7890 */ /* 0x000fe4000ff1e0ff */
[----:B------:R-:W-:Y:S01]  /*1ad0*/  ULEA UR8, UR23, UR6, 0x3 ;  /* 0x0000000617087291 */ /* 0x000fe2000f8e18ff */
[----:B------:R-:W-:Y:S01]  /*1ae0*/  LOP3.LUT R15, R15, UR9, RZ, 0x3c, !PT ;  /* 0x000000090f0f7c12 */ /* 0x000fe2000f8e3cff */
[----:B------:R-:W-:Y:S02]  /*1af0*/  UIADD3.X UR29, UPT, UPT, URZ, UR15, URZ, UP1, !UPT ;  /* 0x0000000fff1d7290 */ /* 0x000fe40008ffe4ff */
[----:B------:R-:W-:Y:S01]  /*1b00*/  UIADD3.X UR27, UPT, UPT, URZ, UR15, URZ, UP0, !UPT ;  /* 0x0000000fff1b7290 */ /* 0x000fe200087fe4ff */
[----:B-1----:R-:W-:Y:S01]  /*1b10*/  SHF.L.U32 R2, R15, 0x1f, RZ ;  /* 0x0000001f0f027819 */ /* 0x002fe200000006ff */
[----:B------:R-:W-:Y:S01]  /*1b20*/  UMOV UR18, 0x0 ;  /* 0x0000000000127882 */ /* 0x000fe20000000000 */
[----:B------:R-:W-:Y:S01]  /*1b30*/  UMOV UR19, 0x10000000 ;  /* 0x1000000000137882 */ /* 0x000fe20000000000 */
[----:B------:R-:W-:Y:S01]  /*1b40*/  UMOV UR10, UR34 ;  /* 0x00000022000a7c82 */ /* 0x000fe20008000000 */
[----:B------:R4:W1:Y:S01]  /*1b50*/  SYNCS.PHASECHK.TRANS64.TRYWAIT P0, [UR8+0x20], R2 ;  /* 0x00002002ff0075a7 */ /* 0x0008620008001108 */
[----:B------:R-:W-:Y:S01]  /*1b60*/  ULEA UR8, UR17, UR6, 0xc ;  /* 0x0000000611087291 */ /* 0x000fe2000f8e60ff */
[----:B------:R-:W-:Y:S01]  /*1b70*/  UMOV UR12, UR36 ;  /* 0x00000024000c7c82 */ /* 0x000fe20008000000 */
[----:B------:R-:W-:-:S02]  /*1b80*/  UMOV UR9, UR33 ;  /* 0x0000002100097c82 */ /* 0x000fc40008000000 */
[----:B------:R-:W-:Y:S02]  /*1b90*/  UIADD3 UR32, UPT, UPT, UR8, 0xc400, URZ ;  /* 0x0000c40008207890 */ /* 0x000fe4000fffe0ff */
[----:B------:R-:W-:Y:S01]  /*1ba0*/  UIADD3 UR8, UPT, UPT, UR8, 0x10400, URZ ;  /* 0x0001040008087890 */ /* 0x000fe2000fffe0ff */
[----:B------:R-:W-:Y:S01]  /*1bb0*/  UMOV UR25, UR13 ;  /* 0x0000000d00197c82 */ /* 0x000fe20008000000 */
[----:B------:R-:W-:-:S05]  /*1bc0*/  UMOV UR17, UR23 ;  /* 0x0000001700117c82 */ /* 0x000fca0008000000 */
[----:B------:R2:W-:Y:S02]  /*1bd0*/  UTMALDG.3D.2CTA [UR32], [UR28], desc[UR18] ;  /* 0x000012201c0075b4 */ /* 0x0005e40008211000 */
[----:B------:R4:W-:Y:S01]  /*1be0*/  UTMALDG.3D.2CTA [UR8], [UR26], desc[UR18] ;  /* 0x000012081a0075b4 */ /* 0x0009e20008211000 */
[----:B--2---:R-:W-:Y:S01]  /*1bf0*/  UIADD3 UR34, UPT, UPT, UR34, 0x20, URZ ;  /* 0x0000002022227890 */ /* 0x004fe2000fffe0ff */
[----:B------:R-:W-:Y:S11]  /*1c00*/  BRA.U UP2, `(.L_x_31) ;  /* 0xfffffffd02507547 */ /* 0x000ff6000b83ffff */
.L_x_25:
[----:B----4-:R-:W-:Y:S01]  /*1c10*/  ULEA UR8, UR23, UR6, 0x3 ;  /* 0x0000000617087291 */ /* 0x010fe2000f8e18ff */
[----:B-1----:R-:W-:Y:S01]  /*1c20*/  SHF.L.U32 R2, R15, 0x1f, RZ ;  /* 0x0000001f0f027819 */ /* 0x002fe200000006ff */
[----:B------:R-:W-:Y:S01]  /*1c30*/  @!P1 SYNCS.ARRIVE.TRANS64.A1T0 RZ, [UR6+0x88], RZ ;  /* 0x000088ffffff99a7 */ /* 0x000fe20008100006 */
[----:B------:R-:W-:-:S06]  /*1c40*/  UISETP.GT.AND UP0, UPT, UR7, UR5, UPT ;  /* 0x000000050700728c */ /* 0x000fcc000bf04270 */
[----:B--2---:R1:W2:Y:S03]  /*1c50*/  SYNCS.PHASECHK.TRANS64.TRYWAIT P0, [UR8+0x20], R2 ;  /* 0x00002002ff0075a7 */ /* 0x0042a60008001108 */
[----:B------:R-:W-:Y:S05]  /*1c60*/  BRA.U !UP0, `(.L_x_32) ;  /* 0x0000000108bc7547 */ /* 0x000fea000b800000 */
[----:B------:R-:W-:Y:S01]  /*1c70*/  UIADD3 UR26, UPT, UPT, UR24, UR25, URZ ;  /* 0x00000019181a7290 */ /* 0x000fe2000fffe0ff */
[----:B------:R-:W-:-:S11]  /*1c80*/  UMOV UR27, UR23 ;  /* 0x00000017001b7c82 */ /* 0x000fd60008000000 */
.L_x_38:
[----:B------:R-:W-:Y:S01]  /*1c90*/  ULEA UR17, UR27, UR6, 0x3 ;  /* 0x000000061b117291 */ /* 0x000fe2000f8e18ff */
[----:B--2---:R-:W-:Y:S01]  /*1ca0*/  @P5 MOV R3, 0x4000 ;  /* 0x0000400000035802 */ /* 0x004fe20000000f00 */
[----:B-12---:R-:W-:Y:S10]  /*1cb0*/  @P0 BRA `(.L_x_33) ;  /* 0x00000000000c0947 */ /* 0x006ff40003800000 */
[----:B------:R-:W-:-:S04]  /*1cc0*/  SHF.L.U32 R5, R15, 0x1f, RZ ;  /* 0x0000001f0f057819 */ /* 0x000fc800000006ff */
[----:B------:R-:W2:Y:S02]  /*1cd0*/  SYNCS.PHASECHK.TRANS64.TRYWAIT P0, [UR17+0x20], R5 ;  /* 0x00002005ff0075a7 */ /* 0x000ea40008001111 */
[----:B--2---:R-:W-:Y:S05]  /*1ce0*/  @!P0 BRA `(.L_x_34) ;  /* 0x00000098006c8947 */ /* 0x004fea0003800000 */
.L_x_33:
[----:B------:R2:W-:Y:S01]  /*1cf0*/  @P5 SYNCS.ARRIVE.TRANS64 RZ, [UR17], R3 ;  /* 0x00000003ffff59a7 */ /* 0x0005e20008000011 */
[----:B------:R-:W-:-:S04]  /*1d00*/  ULOP3.LUT UR8, UR22, 0x2, URZ, 0xfc, !UPT ;  /* 0x0000000216087892 */ /* 0x000fc8000f8efcff */
[----:B------:R-:W-:-:S09]  /*1d10*/  UISETP.NE.AND UP0, UPT, UR8, 0x2, UPT ;  /* 0x000000020800788c */ /* 0x000fd2000bf05270 */
[----:B------:R-:W-:Y:S05]  /*1d20*/  BRA.U UP0, `(.L_x_35) ;  /* 0x0000000100047547 */ /* 0x000fea000b800000 */
[----:B------:R-:W-:Y:S05]  /*1d30*/  BPT.TRAP 0x1 ;  /* 0x000000040000795c */ /* 0x000fea0000300000 */
.L_x_35:
[----:B------:R-:W-:Y:S04]  /*1d40*/  BSSY.RECONVERGENT B0, `(.L_x_36) ;  /* 0x0000003000007945 */ /* 0x000fe80003800200 */
[----:B------:R-:W-:Y:S05]  /*1d50*/  @!P4 BRA `(.L_x_37) ;  /* 0x000000000004c947 */ /* 0x000fea0003800000 */
[----:B------:R-:W-:Y:S05]  /*1d60*/  BPT.TRAP 0x1 ;  /* 0x000000040000795c */ /* 0x000fea0000300000 */
.L_x_37:
[----:B------:R-:W-:Y:S05]  /*1d70*/  BSYNC.RECONVERGENT B0 ;  /* 0x0000000000007941 */ /* 0x000fea0003800200 */
.L_x_36:
[----:B------:R-:W-:Y:S02]  /*1d80*/  UIADD3 UR23, UPT, UPT, UR27, 0x1, URZ ;  /* 0x000000011b177890 */ /* 0x000fe4000fffe0ff */
[----:B------:R-:W-:Y:S02]  /*1d90*/  UIADD3 UR32, UP1, UPT, UR14, 0x80, URZ ;  /* 0x000000800e207890 */ /* 0x000fe4000ff3e0ff */
[----:B------:R-:W-:Y:S02]  /*1da0*/  UISETP.NE.AND UP0, UPT, UR23, 0x4, UPT ;  /* 0x000000041700788c */ /* 0x000fe4000bf05270 */
[----:B------:R-:W-:Y:S02]  /*1db0*/  USHF.L.U32 UR18, UR25, 0x5, URZ ;  /* 0x0000000519127899 */ /* 0x000fe400080006ff */
[----:B------:R-:W-:Y:S02]  /*1dc0*/  USEL UR9, URZ, 0x1, UP0 ;  /* 0x00000001ff097887 */ /* 0x000fe40008000000 */
[----:B------:R-:W-:-:S02]  /*1dd0*/  USEL UR23, UR23, URZ, UP0 ;  /* 0x000000ff17177287 */ /* 0x000fc40008000000 */
[----:B------:R-:W-:Y:S02]  /*1de0*/  UIADD3 UR30, UP0, UPT, UR14, 0x180, URZ ;  /* 0x000001800e1e7890 */ /* 0x000fe4000ff1e0ff */
[----:B------:R-:W-:Y:S01]  /*1df0*/  ULEA UR8, UR23, UR6, 0x3 ;  /* 0x0000000617087291 */ /* 0x000fe2000f8e18ff */
[----:B------:R-:W-:Y:S01]  /*1e00*/  LOP3.LUT R15, R15, UR9, RZ, 0x3c, !PT ;  /* 0x000000090f0f7c12 */ /* 0x000fe2000f8e3cff */
[----:B------:R-:W-:Y:S02]  /*1e10*/  ULOP3.LUT UR17, UR17, 0xfefffff8, URZ, 0xc0, !UPT ;  /* 0xfefffff811117892 */ /* 0x000fe4000f8ec0ff */
[----:B------:R-:W-:Y:S01]  /*1e20*/  UIADD3.X UR33, UPT, UPT, URZ, UR15, URZ, UP1, !UPT ;  /* 0x0000000fff217290 */ /* 0x000fe20008ffe4ff */
[----:B-1----:R-:W-:Y:S01]  /*1e30*/  SHF.L.U32 R2, R15, 0x1f, RZ ;  /* 0x0000001f0f027819 */ /* 0x002fe200000006ff */
[----:B------:R-:W-:Y:S01]  /*1e40*/  UIADD3.X UR31, UPT, UPT, URZ, UR15, URZ, UP0, !UPT ;  /* 0x0000000fff1f7290 */ /* 0x000fe200087fe4ff */
[----:B------:R-:W-:Y:S02]  /*1e50*/  UMOV UR28, 0x0 ;  /* 0x00000000001c7882 */ /* 0x000fe40000000000 */
[----:B------:R4:W1:Y:S01]  /*1e60*/  SYNCS.PHASECHK.TRANS64.TRYWAIT P0, [UR8+0x20], R2 ;  /* 0x00002002ff0075a7 */ /* 0x0008620008001108 */
[----:B------:R-:W-:Y:S01]  /*1e70*/  ULEA UR8, UR27, UR6, 0xc ;  /* 0x000000061b087291 */ /* 0x000fe2000f8e60ff */
[----:B------:R-:W-:Y:S01]  /*1e80*/  UMOV UR29, 0x10000000 ;  /* 0x10000000001d7882 */ /* 0x000fe20000000000 */
[----:B------:R-:W-:-:S02]  /*1e90*/  UMOV UR19, UR35 ;  /* 0x0000002300137c82 */ /* 0x000fc40008000000 */
[----:B------:R-:W-:Y:S02]  /*1ea0*/  UIADD3 UR16, UPT, UPT, UR8, 0xc400, URZ ;  /* 0x0000c40008107890 */ /* 0x000fe4000fffe0ff */
[----:B------:R-:W-:Y:S01]  /*1eb0*/  UIADD3 UR8, UPT, UPT, UR8, 0x10400, URZ ;  /* 0x0001040008087890 */ /* 0x000fe2000fffe0ff */
[----:B------:R-:W-:Y:S01]  /*1ec0*/  UMOV UR20, UR36 ;  /* 0x0000002400147c82 */ /* 0x000fe20008000000 */
[----:B------:R-:W-:Y:S01]  /*1ed0*/  UMOV UR12, UR36 ;  /* 0x00000024000c7c82 */ /* 0x000fe20008000000 */
[----:B------:R-:W-:Y:S01]  /*1ee0*/  UMOV UR9, UR17 ;  /* 0x0000001100097c82 */ /* 0x000fe20008000000 */
[----:B------:R-:W-:Y:S01]  /*1ef0*/  UMOV UR10, UR18 ;  /* 0x00000012000a7c82 */ /* 0x000fe20008000000 */
[----:B------:R-:W-:Y:S02]  /*1f00*/  UIADD3 UR25, UPT, UPT, UR25, 0x1, URZ ;  /* 0x0000000119197890 */ /* 0x000fe4000fffe0ff */
[----:B------:R4:W-:Y:S01]  /*1f10*/  UTMALDG.3D.2CTA [UR16], [UR32], desc[UR28] ;  /* 0x00001c10200075b4 */ /* 0x0009e20008211000 */
[----:B------:R-:W-:Y:S01]  /*1f20*/  UMOV UR27, UR23 ;  /* 0x00000017001b7c82 */ /* 0x000fe20008000000 */
[----:B------:R-:W-:Y:S01]  /*1f30*/  UISETP.NE.AND UP0, UPT, UR25, UR26, UPT ;  /* 0x0000001a1900728c */ /* 0x000fe2000bf05270 */
[----:B------:R4:W-:Y:S08]  /*1f40*/  UTMALDG.3D.2CTA [UR8], [UR30], desc[UR28] ;  /* 0x00001c081e0075b4 */ /* 0x0009f00008211000 */
[----:B----4-:R-:W-:Y:S05]  /*1f50*/  BRA.U UP0, `(.L_x_38) ;  /* 0xfffffffd004c7547 */ /* 0x010fea000b83ffff */
.L_x_32:
[C---:B-1----:R-:W-:Y:S01]  /*1f60*/  LEA R2, R14.reuse, UR6, 0x3 ;  /* 0x000000060e027c11 */ /* 0x042fe2000f8e18ff */
[----:B------:R-:W-:Y:S01]  /*1f70*/  NOP ;  /* 0x0000000000007918 */ /* 0x000fe20000000000 */
[----:B--2---:R-:W-:Y:S02]  /*1f80*/  SHF.L.U32 R3, R13, 0x1f, RZ ;  /* 0x0000001f0d037819 */ /* 0x004fe400000006ff */
[----:B------:R-:W-:Y:S02]  /*1f90*/  LEA R4, R14, UR6, 0x4 ;  /* 0x000000060e047c11 */ /* 0x000fe4000f8e20ff */
[----:B------:R-:W1:Y:S02]  /*1fa0*/  SYNCS.PHASECHK.TRANS64.TRYWAIT P0, [R2+URZ+0x90], R3 ;  /* 0x00009003020075a7 */ /* 0x000e6400080011ff */
[----:B-1----:R-:W-:Y:S05]  /*1fb0*/  @!P0 BRA `(.L_x_39) ;  /* 0x0000009400d08947 */ /* 0x002fea0003800000 */
.L_x_147:
[----:B------:R-:W2:Y:S01]  /*1fc0*/  LDS.128 R4, [R4+0x100] ;  /* 0x0001000004047984 */ /* 0x000ea20000000c00 */
[----:B------:R-:W-:Y:S01]  /*1fd0*/  ISETP.GE.AND P0, PT, R72, 0x1, PT ;  /* 0x000000014800780c */ /* 0x000fe20003f06270 */
[----:B-1----:R-:W-:Y:S01]  /*1fe0*/  VIADD R2, R2, 0xa0 ;  /* 0x000000a002027836 */ /* 0x002fe20000000000 */
[----:B------:R-:W-:Y:S01]  /*1ff0*/  @!PT LDS RZ, [RZ] ;  /* 0x00000000fffff984 */ /* 0x000fe20000000800 */
[----:B------:R-:W-:Y:S01]  /*2000*/  @!PT LDS RZ, [RZ] ;  /* 0x00000000fffff984 */ /* 0x000fe20000000800 */
[----:B------:R-:W-:Y:S01]  /*2010*/  @!PT LDS RZ, [RZ] ;  /* 0x00000000fffff984 */ /* 0x000fe20000000800 */
[----:B------:R-:W-:Y:S01]  /*2020*/  @!PT LDS RZ, [RZ] ;  /* 0x00000000fffff984 */ /* 0x000fe20000000800 */
[----:B------:R1:W-:Y:S06]  /*2030*/  MEMBAR.ALL.CTA ;  /* 0x0000000000007992 */ /* 0x0003ec0000008000 */
[----:B-1----:R-:W1:Y:S01]  /*2040*/  FENCE.VIEW.ASYNC.S ;  /* 0x00000000000073c6 */ /* 0x002e620000000000 */
[----:B------:R-:W-:-:S04]  /*2050*/  PRMT R2, RZ, 0x654, R2 ;  /* 0x00000654ff027816 */ /* 0x000fc80000000002 */
[----:B-1----:R1:W-:Y:S01]  /*2060*/  SYNCS.ARRIVE.TRANS64.RED.A1T0 RZ, [R2+URZ], RZ ;  /* 0x000000ff02ff79a7 */ /* 0x0023e200081004ff */
[----:B--2---:R-:W-:-:S13]  /*2070*/  LOP3.LUT P2, RZ, R6, 0x1, RZ, 0xc0, !PT ;  /* 0x0000000106ff7812 */ /* 0x004fda000784c0ff */
[----:B------:R-:W-:Y:S01]  /*2080*/  @P2 SHF.R.U32.HI R3, RZ, 0x10, R5 ;  /* 0x00000010ff032819 */ /* 0x000fe20000011605 */
[----:B------:R-:W-:Y:S01]  /*2090*/  VOTEU.ANY UP0, P2 ;  /* 0x0000000000ff7886 */ /* 0x000fe20001000100 */
[----:B------:R-:W-:Y:S02]  /*20a0*/  @P2 MOV R11, R4 ;  /* 0x00000004000b2202 */ /* 0x000fe40000000f00 */
[----:B------:R-:W-:Y:S02]  /*20b0*/  @P2 R2UR.BROADCAST UR8, R3 ;  /* 0x00000000030822ca */ /* 0x000fe400008e0000 */
[----:B------:R-:W-:-:S11]  /*20c0*/  @P2 LOP3.LUT R8, R5, 0xffff, RZ, 0xc0, !PT ;  /* 0x0000ffff05082812 */ /* 0x000fd600078ec0ff */
[----:B------:R-:W-:Y:S01]  /*20d0*/  @UP0 UMOV UR36, UR8 ;  /* 0x0000000800240c82 */ /* 0x000fe20008000000 */
[----:B-1----:R-:W-:Y:S05]  /*20e0*/  @!P0 BRA `(.L_x_40) ;  /* 0x0000000000b88947 */ /* 0x002fea0003800000 */
[----:B------:R-:W3:Y:S01]  /*20f0*/  LDC.64 R4, c[0x0][0xb18] ;  /* 0x0002c600ff047b82 */ /* 0x000ee20000000a00 */
[----:B------:R-:W-:-:S07]  /*2100*/  ISETP.NE.AND P3, PT, R72, 0x1, PT ;  /* 0x000000014800780c */ /* 0x000fce0003f65270 */
[----:B------:R-:W1:Y:S08]  /*2110*/  LDC.64 R6, c[0x0][0xb10] ;  /* 0x0002c400ff067b82 */ /* 0x000e700000000a00 */
[----:B------:R-:W2:Y:S08]  /*2120*/  LDC R17, c[0x0][0xb20] ;  /* 0x0002c800ff117b82 */ /* 0x000eb00000000800 */
[----:B------:R-:W4:Y:S01]  /*2130*/  LDC R18, c[0x0][0xb0c] ;  /* 0x0002c300ff127b82 */ /* 0x000f220000000800 */
[----:B---3--:R-:W-:Y:S01]  /*2140*/  IMAD.HI.U32 R22, R0, R5, RZ ;  /* 0x0000000500167227 */ /* 0x008fe200078e00ff */
[----:B------:R-:W-:-:S06]  /*2150*/  ISETP.NE.AND P0, PT, R4, 0x1, PT ;  /* 0x000000010400780c */ /* 0x000fcc0003f05270 */
[----:B------:R-:W3:Y:S01]  /*2160*/  LDC.64 R2, c[0x0][0xb28] ;  /* 0x0002ca00ff027b82 */ /* 0x000ee20000000a00 */
[----:B-1----:R-:W-:-:S04]  /*2170*/  IMAD.HI.U32 R20, R9, R6, RZ ;  /* 0x0000000609147227 */ /* 0x002fc800078e00ff */
[----:B------:R-:W-:Y:S01]  /*2180*/  IMAD.HI.U32 R24, R11, R6, RZ ;  /* 0x000000060b187227 */ /* 0x000fe200078e00ff */
[----:B------:R-:W-:Y:S02]  /*2190*/  SHF.R.U32.HI R20, RZ, R7, R20 ;  /* 0x00000007ff147219 */ /* 0x000fe40000011614 */
[----:B--2---:R-:W-:Y:S01]  /*21a0*/  SHF.R.U32.HI R19, RZ, R17, R22 ;  /* 0x00000011ff137219 */ /* 0x004fe20000011616 */
[----:B------:R-:W-:Y:S01]  /*21b0*/  IMAD.HI.U32 R22, R8, R5, RZ ;  /* 0x0000000508167227 */ /* 0x000fe200078e00ff */
[----:B------:R-:W-:Y:S02]  /*21c0*/  SHF.R.U32.HI R24, RZ, R7, R24 ;  /* 0x00000007ff187219 */ /* 0x000fe40000011618 */
[----:B------:R-:W-:Y:S02]  /*21d0*/  SEL R19, R0, R19, !P0 ;  /* 0x0000001300137207 */ /* 0x000fe40004000000 */
[----:B------:R-:W-:Y:S02]  /*21e0*/  SHF.R.U32.HI R17, RZ, R17, R22 ;  /* 0x00000011ff117219 */ /* 0x000fe40000011616 */
[----:B----4-:R-:W-:-:S02]  /*21f0*/  ISETP.NE.AND P1, PT, R18, 0x1, PT ;  /* 0x000000011200780c */ /* 0x010fc40003f25270 */
[----:B------:R-:W-:Y:S02]  /*2200*/  SEL R17, R8, R17, !P0 ;  /* 0x0000001108117207 */ /* 0x000fe40004000000 */
[----:B------:R-:W-:Y:S02]  /*2210*/  SEL R21, R9, R20, !P1 ;  /* 0x0000001409157207 */ /* 0x000fe40004800000 */
[----:B------:R-:W-:Y:S01]  /*2220*/  SEL R5, R11, R24, !P1 ;  /* 0x000000180b057207 */ /* 0x000fe20004800000 */
[----:B---3--:R-:W-:Y:S01]  /*2230*/  IMAD.HI.U32 R20, R19, R2, RZ ;  /* 0x0000000213147227 */ /* 0x008fe200078e00ff */
[----:B------:R-:W-:-:S03]  /*2240*/  IADD3 R7, PT, PT, -R17, RZ, RZ ;  /* 0x000000ff11077210 */ /* 0x000fc60007ffe1ff */
        /* <DEDUP_REMOVED lines=11> */
[----:B------:R-:W-:-:S04]  /*2300*/  @!P0 IMAD.HI.U32 R20, R5, R2, RZ ;  /* 0x0000000205148227 */ /* 0x000fc800078e00ff */
[----:B------:R-:W-:Y:S01]  /*2310*/  IMAD.MOV R2, RZ, RZ, -R6 ;  /* 0x000000ffff027224 */ /* 0x000fe200078e0a06 */
[----:B------:R-:W-:-:S03]  /*2320*/  @!P0 SHF.R.U32.HI R20, RZ, R3, R20 ;  /* 0x00000003ff148219 */ /* 0x000fc60000011614 */
[----:B------:R-:W-:Y:S01]  /*2330*/  IMAD R2, R72, R2, R17 ;  /* 0x0000000248027224 */ /* 0x000fe200078e0211 */
        /* <DEDUP_REMOVED lines=9> */
.L_x_40:
[----:B------:R-:W1:Y:S02]  /*23d0*/  LDCU UR8, c[0x0][0xb30] ;  /* 0x00016600ff0877ac */ /* 0x000e640008000800 */
[----:B-1----:R-:W-:-:S09]  /*23e0*/  UISETP.NE.AND UP0, UPT, UR8, 0x1, UPT ;  /* 0x000000010800788c */ /* 0x002fd2000bf05270 */
[----:B------:R-:W-:Y:S05]  /*23f0*/  BRA.U UP0, `(.L_x_41) ;  /* 0x0000000100407547 */ /* 0x000fea000b800000 */
[----:B------:R-:W1:Y:S08]  /*2400*/  LDC.64 R4, c[0x0][0xb10] ;  /* 0x0002c400ff047b82 */ /* 0x000e700000000a00 */
[----:B------:R-:W2:Y:S08]  /*2410*/  LDC.64 R2, c[0x0][0xb18] ;  /* 0x0002c600ff027b82 */ /* 0x000eb00000000a00 */
[----:B------:R-:W4:Y:S08]  /*2420*/  LDC R6, c[0x0][0xb20] ;  /* 0x0002c800ff067b82 */ /* 0x000f300000000800 */
[----:B------:R-:W3:Y:S01]  /*2430*/  LDC R18, c[0x0][0xb0c] ;  /* 0x0002c300ff127b82 */ /* 0x000ee20000000800 */
[----:B-1----:R-:W-:-:S05]  /*2440*/  IMAD.HI.U32 R4, R11, R4, RZ ;  /* 0x000000040b047227 */ /* 0x002fca00078e00ff */
[----:B------:R-:W-:Y:S01]  /*2450*/  SHF.R.U32.HI R4, RZ, R5, R4 ;  /* 0x00000005ff047219 */ /* 0x000fe20000011604 */
[----:B--2---:R-:W-:Y:S01]  /*2460*/  IMAD.HI.U32 R3, R8, R3, RZ ;  /* 0x0000000308037227 */ /* 0x004fe200078e00ff */
[----:B------:R-:W-:-:S04]  /*2470*/  ISETP.NE.AND P0, PT, R2, 0x1, PT ;  /* 0x000000010200780c */ /* 0x000fc80003f05270 */
[----:B----4-:R-:W-:-:S04]  /*2480*/  SHF.R.U32.HI R3, RZ, R6, R3 ;  /* 0x00000006ff037219 */ /* 0x010fc80000011603 */
[----:B------:R-:W-:Y:S02]  /*2490*/  SEL R3, R8, R3, !P0 ;  /* 0x0000000308037207 */ /* 0x000fe40004000000 */
[----:B---3--:R-:W-:-:S04]  /*24a0*/  ISETP.NE.AND P1, PT, R18, 0x1, PT ;  /* 0x000000011200780c */ /* 0x008fc80003f25270 */
[----:B------:R-:W-:-:S05]  /*24b0*/  SEL R4, R11, R4, !P1 ;  /* 0x000000040b047207 */ /* 0x000fca0004800000 */
[----:B------:R-:W-:Y:S02]  /*24c0*/  IMAD.IADD R5, R3, 0x1, -R4 ;  /* 0x0000000103057824 */ /* 0x000fe400078e0a04 */
[----:B------:R-:W-:Y:S02]  /*24d0*/  IMAD.IADD R3, R4, 0x1, -R3 ;  /* 0x0000000104037824 */ /* 0x000fe400078e0a03 */
[----:B------:R-:W-:Y:S02]  /*24e0*/  IMAD R11, R5, R18, R11 ;  /* 0x00000012050b7224 */ /* 0x000fe400078e020b */
[----:B------:R-:W-:-:S07]  /*24f0*/  IMAD R8, R3, R2, R8 ;  /* 0x0000000203087224 */ /* 0x000fce00078e0208 */
.L_x_41:
[----:B------:R-:W-:Y:S01]  /*2500*/  VIADD R14, R14, 0x1 ;  /* 0x000000010e0e7836 */ /* 0x000fe20000000000 */
[----:B------:R-:W-:Y:S01]  /*2510*/  PLOP3.LUT P1, PT, PT, PT, PT, 0x80, 0x8 ;  /* 0x000000000008781c */ /* 0x000fe20003f2f070 */
[----:B------:R-:W-:Y:S02]  /*2520*/  IMAD.IADD R21, R11, 0x1, R170 ;  /* 0x000000010b157824 */ /* 0x000fe400078e02aa */
[----:B------:R-:W-:Y:S01]  /*2530*/  IMAD.IADD R20, R8, 0x1, R147 ;  /* 0x0000000108147824 */ /* 0x000fe200078e0293 */
[----:B------:R-:W-:-:S04]  /*2540*/  ISETP.NE.AND P0, PT, R14, 0x2, PT ;  /* 0x000000020e00780c */ /* 0x000fc80003f05270 */
[----:B------:R-:W-:Y:S02]  /*2550*/  SEL R2, RZ, 0x1, P0 ;  /* 0x00000001ff027807 */ /* 0x000fe40000000000 */
[----:B------:R-:W-:Y:S02]  /*2560*/  SEL R14, R14, RZ, P0 ;  /* 0x000000ff0e0e7207 */ /* 0x000fe40000000000 */
[----:B------:R-:W-:Y:S01]  /*2570*/  LOP3.LUT R13, R13, R2, RZ, 0x3c, !PT ;  /* 0x000000020d0d7212 */ /* 0x000fe200078e3cff */
[----:B------:R-:W-:Y:S06]  /*2580*/  @P2 BRA `(.L_x_42) ;  /* 0xfffffff000642947 */ /* 0x000fec000383ffff */
[----:B------:R-:W-:Y:S01]  /*2590*/  UIADD3 UR6, UPT, UPT, UR6, 0x20, URZ ;  /* 0x0000002006067890 */ /* 0x000fe2000fffe0ff */
[----:B------:R-:W-:-:S03]  /*25a0*/  SHF.L.U32 R3, R15, 0x1f, RZ ;  /* 0x0000001f0f037819 */ /* 0x000fc600000006ff */
[----:B------:R-:W-:-:S09]  /*25b0*/  ULEA UR4, UR23, UR6, 0x3 ;  /* 0x0000000617047291 */ /* 0x000fd2000f8e18ff */
[----:B------:R-:W1:Y:S02]  /*25c0*/  SYNCS.PHASECHK.TRANS64.TRYWAIT P0, [UR4], R3 ;  /* 0x00000003ff0075a7 */ /* 0x000e640008001104 */
[----:B-1----:R-:W-:Y:S05]  /*25d0*/  @!P0 BRA `(.L_x_43) ;  /* 0x00000090005c8947 */ /* 0x002fea0003800000 */
.L_x_149:
[----:B------:R-:W-:-:S04]  /*25e0*/  UIADD3 UR5, UPT, UPT, UR23, 0x1, URZ ;  /* 0x0000000117057890 */ /* 0x000fc8000fffe0ff */
[----:B------:R-:W-:-:S04]  /*25f0*/  UISETP.NE.AND UP0, UPT, UR5, 0x4, UPT ;  /* 0x000000040500788c */ /* 0x000fc8000bf05270 */
[----:B------:R-:W-:Y:S02]  /*2600*/  USEL UR7, URZ, 0x1, UP0 ;  /* 0x00000001ff077887 */ /* 0x000fe40008000000 */
[----:B------:R-:W-:-:S04]  /*2610*/  USEL UR5, UR5, URZ, UP0 ;  /* 0x000000ff05057287 */ /* 0x000fc80008000000 */
[----:B------:R-:W-:Y:S01]  /*2620*/  ULEA UR4, UR5, UR6, 0x3 ;  /* 0x0000000605047291 */ /* 0x000fe2000f8e18ff */
[----:B------:R-:W-:-:S04]  /*2630*/  LOP3.LUT R2, R15, UR7, RZ, 0x3c, !PT ;  /* 0x000000070f027c12 */ /* 0x000fc8000f8e3cff */
[----:B-1----:R-:W-:-:S04]  /*2640*/  SHF.L.U32 R3, R2, 0x1f, RZ ;  /* 0x0000001f02037819 */ /* 0x002fc800000006ff */
[----:B------:R-:W1:Y:S02]  /*2650*/  SYNCS.PHASECHK.TRANS64.TRYWAIT P0, [UR4], R3 ;  /* 0x00000003ff0075a7 */ /* 0x000e640008001104 */
[----:B-1----:R-:W-:Y:S05]  /*2660*/  @!P0 BRA `(.L_x_44) ;  /* 0x0000009000508947 */ /* 0x002fea0003800000 */
.L_x_151:
        /* <DEDUP_REMOVED lines=9> */
.L_x_153:
[----:B------:R-:W-:-:S04]  /*2700*/  UIADD3 UR5, UPT, UPT, UR5, 0x1, URZ ;  /* 0x0000000105057890 */ /* 0x000fc8000fffe0ff */
[----:B------:R-:W-:-:S04]  /*2710*/  UISETP.NE.AND UP0, UPT, UR5, 0x4, UPT ;  /* 0x000000040500788c */ /* 0x000fc8000bf05270 */
[----:B------:R-:W-:Y:S02]  /*2720*/  USEL UR4, URZ, 0x1, UP0 ;  /* 0x00000001ff047887 */ /* 0x000fe40008000000 */
[----:B------:R-:W-:-:S04]  /*2730*/  USEL UR5, UR5, URZ, UP0 ;  /* 0x000000ff05057287 */ /* 0x000fc80008000000 */
[----:B------:R-:W-:Y:S01]  /*2740*/  ULEA UR5, UR5, UR6, 0x3 ;  /* 0x0000000605057291 */ /* 0x000fe2000f8e18ff */
[----:B-1----:R-:W-:-:S04]  /*2750*/  LOP3.LUT R3, R2, UR4, RZ, 0x3c, !PT ;  /* 0x0000000402037c12 */ /* 0x002fc8000f8e3cff */
[----:B------:R-:W-:Y:S01]  /*2760*/  SHF.L.U32 R3, R3, 0x1f, RZ ;  /* 0x0000001f03037819 */ /* 0x000fe200000006ff */
[----:B---3--:R-:W-:-:S07]  /*2770*/  IMAD.U32 R0, RZ, RZ, UR5 ;  /* 0x00000005ff007e24 */ /* 0x008fce000f8e00ff */
.L_x_46:
[----:B-1----:R1:W2:Y:S02]  /*2780*/  SYNCS.PHASECHK.TRANS64.TRYWAIT P0, [R0+URZ], R3 ;  /* 0x00000003000075a7 */ /* 0x0022a400080011ff */
[----:B--2---:R-:W-:Y:S05]  /*2790*/  @!P0 NANOSLEEP.SYNCS 0x989680 ;  /* 0x009896800000895d */ /* 0x004fea0003900000 */
[----:B------:R-:W2:Y:S02]  /*27a0*/  @!P0 SYNCS.PHASECHK.TRANS64 P0, [R0+URZ], R3 ;  /* 0x00000003000085a7 */ /* 0x000ea400080010ff */
[----:B--2---:R-:W-:Y:S05]  /*27b0*/  @P0 EXIT ;  /* 0x000000000000094d */ /* 0x004fea0003800000 */
[----:B------:R-:W-:Y:S05]  /*27c0*/  BRA `(.L_x_46) ;  /* 0xfffffffc00ec7947 */ /* 0x000fea000383ffff */
.L_x_22:
[----:B------:R-:W-:-:S04]  /*27d0*/  UISETP.NE.AND UP1, UPT, UR37, URZ, UPT ;  /* 0x000000ff2500728c */ /* 0x000fc8000bf25270 */
[----:B------:R-:W-:-:S09]  /*27e0*/  UISETP.NE.OR UP1, UPT, UR10, 0x1, UP1 ;  /* 0x000000010a00788c */ /* 0x000fd20008f25670 */
[----:B------:R-:W-:Y:S05]  /*27f0*/  BRA.U UP1, `(.L_x_47) ;  /* 0x00000005014c7547 */ /* 0x000fea000b800000 */
[----:B------:R-:W-:Y:S01]  /*2800*/  HFMA2 R11, -RZ, RZ, 0, 0 ;  /* 0x00000000ff0b7431 */ /* 0x000fe200000001ff */
[----:B------:R-:W-:Y:S01]  /*2810*/  ISETP.GE.U32.AND P2, PT, R10, 0x2, PT ;  /* 0x000000020a00780c */ /* 0x000fe20003f46070 */
[----:B------:R-:W-:Y:S01]  /*2820*/  IMAD.MOV.U32 R12, RZ, RZ, 0x1 ;  /* 0x00000001ff0c7424 */ /* 0x000fe200078e00ff */
[----:B------:R-:W-:Y:S01]  /*2830*/  CS2R R8, SRZ ;  /* 0x0000000000087805 */ /* 0x000fe2000001ff00 */
[----:B------:R-:W-:Y:S01]  /*2840*/  IMAD.MOV.U32 R3, RZ, RZ, RZ ;  /* 0x000000ffff037224 */ /* 0x000fe200078e00ff */
[----:B------:R-:W-:Y:S01]  /*2850*/  UMOV UR4, 0x400 ;  /* 0x0000040000047882 */ /* 0x000fe20000000000 */
[----:B------:R-:W-:Y:S01]  /*2860*/  UMOV UR6, URZ ;  /* 0x000000ff00067c82 */ /* 0x000fe20008000000 */
[----:B------:R-:W-:-:S12]  /*2870*/  ULEA UR37, UR37, UR4, 0x18 ;  /* 0x0000000425257291 */ /* 0x000fd8000f8ec0ff */
.L_x_51:
[----:B------:R-:W-:Y:S02]  /*2880*/  LEA R0, R3, UR37, 0x3 ;  /* 0x0000002503007c11 */ /* 0x000fe4000f8e18ff */
[----:B------:R-:W-:-:S03]  /*2890*/  SHF.L.U32 R5, R8, 0x1f, RZ ;  /* 0x0000001f08057819 */ /* 0x000fc600000006ff */
[----:B------:R-:W-:Y:S01]  /*28a0*/  VIADD R4, R0, 0xe0 ;  /* 0x000000e000047836 */ /* 0x000fe20000000000 */
[----:B------:R-:W1:Y:S02]  /*28b0*/  SYNCS.PHASECHK.TRANS64.TRYWAIT P0, [R0+URZ+0xd0], R5 ;  /* 0x0000d005000075a7 */ /* 0x000e6400080011ff */
[----:B-1----:R-:W-:Y:S05]  /*28c0*/  @!P0 BRA `(.L_x_48) ;  /* 0x0000008c00e88947 */ /* 0x002fea0003800000 */
.L_x_154:
[----:B------:R-:W-:Y:S01]  /*28d0*/  ULEA UR5, UR6, UR37, 0x3 ;  /* 0x0000002506057291 */ /* 0x000fe2000f8e18ff */
[----:B------:R-:W-:Y:S01]  /*28e0*/  PRMT R4, RZ, 0x654, R4 ;  /* 0x00000654ff047816 */ /* 0x000fe20000000004 */
[----:B-1----:R-:W-:Y:S01]  /*28f0*/  @!P2 IMAD.MOV.U32 R5, RZ, RZ, 0x10 ;  /* 0x00000010ff05a424 */ /* 0x002fe200078e00ff */
[----:B------:R-:W-:Y:S01]  /*2900*/  SHF.L.U32 R7, R12, 0x1f, RZ ;  /* 0x0000001f0c077819 */ /* 0x000fe200000006ff */
[----:B------:R-:W-:Y:S01]  /*2910*/  UIADD3 UR4, UPT, UPT, UR5, 0x90, URZ ;  /* 0x0000009005047890 */ /* 0x000fe2000fffe0ff */
[----:B------:R1:W-:Y:S05]  /*2920*/  SYNCS.ARRIVE.TRANS64.RED.A1T0 RZ, [R4+URZ], RZ ;  /* 0x000000ff04ff79a7 */ /* 0x0003ea00081004ff */
[----:B------:R-:W-:Y:S01]  /*2930*/  IMAD.U32 R13, RZ, RZ, UR4 ;  /* 0x00000004ff0d7e24 */ /* 0x000fe2000f8e00ff */
[----:B------:R-:W2:Y:S04]  /*2940*/  SYNCS.PHASECHK.TRANS64.TRYWAIT P0, [UR5+0xa0], R7 ;  /* 0x0000a007ff0075a7 */ /* 0x000ea80008001105 */
[----:B------:R-:W-:Y:S01]  /*2950*/  PRMT R13, R10, 0x654, R13 ;  /* 0x000006540a0d7816 */ /* 0x000fe2000000000d */
[----:B-12---:R-:W-:Y:S06]  /*2960*/  @!P0 BRA `(.L_x_49) ;  /* 0x0000008c00d48947 */ /* 0x006fec0003800000 */
.L_x_156:
[----:B------:R-:W-:Y:S01]  /*2970*/  ULEA UR4, UR6, UR37, 0x4 ;  /* 0x0000002506047291 */ /* 0x000fe2000f8e20ff */
[----:B------:R-:W-:Y:S01]  /*2980*/  SEL R2, R13, R2, !P2 ;  /* 0x000000020d027207 */ /* 0x000fe20005000000 */
[----:B------:R-:W-:Y:S01]  /*2990*/  UIADD3 UR5, UPT, UPT, UR5, 0x90, URZ ;  /* 0x0000009005057890 */ /* 0x000fe2000fffe0ff */
[----:B-1----:R-:W-:Y:S01]  /*29a0*/  LEA R0, R11, UR37, 0x3 ;  /* 0x000000250b007c11 */ /* 0x002fe2000f8e18ff */
[----:B------:R-:W-:Y:S01]  /*29b0*/  UIADD3 UR4, UPT, UPT, UR4, 0x100, URZ ;  /* 0x0000010004047890 */ /* 0x000fe2000fffe0ff */
[----:B------:R1:W-:Y:S01]  /*29c0*/  @!P2 SYNCS.ARRIVE.TRANS64.RED RZ, [R2+URZ], R5 ;  /* 0x0000000502ffa9a7 */ /* 0x0003e200080004ff */
[----:B------:R-:W-:Y:S01]  /*29d0*/  UIADD3 UR6, UPT, UPT, UR6, 0x1, URZ ;  /* 0x0000000106067890 */ /* 0x000fe2000fffe0ff */
[----:B------:R-:W-:-:S03]  /*29e0*/  VIADD R3, R3, 0x1 ;  /* 0x0000000103037836 */ /* 0x000fc60000000000 */
[----:B------:R-:W-:Y:S02]  /*29f0*/  UISETP.NE.AND UP0, UPT, UR6, 0x2, UPT ;  /* 0x000000020600788c */ /* 0x000fe4000bf05270 */
[----:B------:R-:W-:Y:S01]  /*2a00*/  ISETP.NE.AND P0, PT, R3, 0x2, PT ;  /* 0x000000020300780c */ /* 0x000fe20003f05270 */
[----:B------:R-:W-:Y:S06]  /*2a10*/  UGETNEXTWORKID.BROADCAST [UR4], [UR5] ;  /* 0x00000000040073ca */ /* 0x000fec0008000100 */
[----:B------:R-:W-:Y:S02]  /*2a20*/  USEL UR4, URZ, 0x1, UP0 ;  /* 0x00000001ff047887 */ /* 0x000fe40008000000 */
[----:B------:R-:W-:-:S04]  /*2a30*/  USEL UR6, UR6, URZ, UP0 ;  /* 0x000000ff06067287 */ /* 0x000fc80008000000 */
[----:B------:R-:W-:Y:S02]  /*2a40*/  LOP3.LUT R12, R12, UR4, RZ, 0x3c, !PT ;  /* 0x000000040c0c7c12 */ /* 0x000fe4000f8e3cff */
[----:B-1----:R-:W-:-:S04]  /*2a50*/  SHF.L.U32 R5, R9, 0x1f, RZ ;  /* 0x0000001f09057819 */ /* 0x002fc800000006ff */
[----:B------:R-:W1:Y:S02]  /*2a60*/  SYNCS.PHASECHK.TRANS64.TRYWAIT P1, [R0+URZ+0x90], R5 ;  /* 0x00009005000075a7 */ /* 0x000e6400080211ff */
[----:B-1----:R-:W-:Y:S05]  /*2a70*/  @!P1 BRA `(.L_x_50) ;  /* 0x0000008c00a89947 */ /* 0x002fea0003800000 */
.L_x_157:
[----:B------:R-:W-:Y:S01]  /*2a80*/  LEA R4, R11, UR37, 0x4 ;  /* 0x000000250b047c11 */ /* 0x000fe2000f8e20ff */
[----:B-1----:R-:W-:Y:S01]  /*2a90*/  VIADD R0, R0, 0xa0 ;  /* 0x000000a000007836 */ /* 0x002fe20000000000 */
[----:B------:R-:W-:Y:S01]  /*2aa0*/  SEL R3, R3, RZ, P0 ;  /* 0x000000ff03037207 */ /* 0x000fe20000000000 */
[----:B------:R-:W-:-:S03]  /*2ab0*/  VIADD R11, R11, 0x1 ;  /* 0x000000010b0b7836 */ /* 0x000fc60000000000 */
[----:B------:R-:W1:Y:S01]  /*2ac0*/  LDS.128 R4, [R4+0x100] ;  /* 0x0001000004047984 */ /* 0x000e620000000c00 */
[----:B------:R-:W-:Y:S02]  /*2ad0*/  PRMT R0, RZ, 0x654, R0 ;  /* 0x00000654ff007816 */ /* 0x000fe40000000000 */
[C---:B------:R-:W-:Y:S01]  /*2ae0*/  ISETP.NE.AND P1, PT, R11.reuse, 0x2, PT ;  /* 0x000000020b00780c */ /* 0x040fe20003f25270 */
[----:B------:R-:W-:Y:S01]  /*2af0*/  @!PT LDS RZ, [RZ] ;  /* 0x00000000fffff984 */ /* 0x000fe20000000800 */
[----:B------:R-:W-:Y:S01]  /*2b00*/  @!PT LDS RZ, [RZ] ;  /* 0x00000000fffff984 */ /* 0x000fe20000000800 */
[----:B------:R-:W-:Y:S01]  /*2b10*/  @!PT LDS RZ, [RZ] ;  /* 0x00000000fffff984 */ /* 0x000fe20000000800 */
[----:B------:R-:W-:Y:S01]  /*2b20*/  @!PT LDS RZ, [RZ] ;  /* 0x00000000fffff984 */ /* 0x000fe20000000800 */
[----:B------:R2:W-:Y:S06]  /*2b30*/  MEMBAR.ALL.CTA ;  /* 0x0000000000007992 */ /* 0x0005ec0000008000 */
[----:B--2---:R-:W2:Y:S01]  /*2b40*/  FENCE.VIEW.ASYNC.S ;  /* 0x00000000000073c6 */ /* 0x004ea20000000000 */
[----:B------:R-:W-:Y:S01]  /*2b50*/  SEL R11, R11, RZ, P1 ;  /* 0x000000ff0b0b7207 */ /* 0x000fe20000800000 */
[----:B--2---:R2:W-:Y:S01]  /*2b60*/  SYNCS.ARRIVE.TRANS64.RED.A1T0 RZ, [R0+URZ], RZ ;  /* 0x000000ff00ff79a7 */ /* 0x0045e200081004ff */
[----:B-1----:R-:W-:-:S02]  /*2b70*/  LOP3.LUT P3, RZ, R6, 0x1, RZ, 0xc0, !PT ;  /* 0x0000000106ff7812 */ /* 0x002fc4000786c0ff */
[----:B------:R-:W-:-:S04]  /*2b80*/  SEL R5, RZ, 0x1, P0 ;  /* 0x00000001ff057807 */ /* 0x000fc80000000000 */
[----:B------:R-:W-:Y:S02]  /*2b90*/  LOP3.LUT R8, R8, R5, RZ, 0x3c, !PT ;  /* 0x0000000508087212 */ /* 0x000fe400078e3cff */
[----:B--2---:R-:W-:-:S04]  /*2ba0*/  SEL R0, RZ, 0x1, P1 ;  /* 0x00000001ff007807 */ /* 0x004fc80000800000 */
[----:B------:R-:W-:Y:S01]  /*2bb0*/  LOP3.LUT R9, R9, R0, RZ, 0x3c, !PT ;  /* 0x0000000009097212 */ /* 0x000fe200078e3cff */
[----:B------:R-:W-:Y:S06]  /*2bc0*/  @P3 BRA `(.L_x_51) ;  /* 0xfffffffc002c3947 */ /* 0x000fec000383ffff */
[----:B------:R-:W-:Y:S01]  /*2bd0*/  ULEA UR5, UR6, UR37, 0x3 ;  /* 0x0000002506057291 */ /* 0x000fe2000f8e18ff */
[----:B------:R-:W-:-:S08]  /*2be0*/  SHF.L.U32 R3, R12, 0x1f, RZ ;  /* 0x0000001f0c037819 */ /* 0x000fd000000006ff */
[----:B------:R-:W1:Y:S02]  /*2bf0*/  SYNCS.PHASECHK.TRANS64 P0, [UR5+0xa0], R3 ;  /* 0x0000a003ff0075a7 */ /* 0x000e640008001005 */
[----:B-1----:R-:W-:Y:S05]  /*2c00*/  @P0 BRA `(.L_x_52) ;  /* 0x0000000000080947 */ /* 0x002fea0003800000 */
[----:B------:R-:W1:Y:S02]  /*2c10*/  SYNCS.PHASECHK.TRANS64.TRYWAIT P0, [UR5+0xa0], R3 ;  /* 0x0000a003ff0075a7 */ /* 0x000e640008001105 */
[----:B-1----:R-:W-:Y:S05]  /*2c20*/  @!P0 BRA `(.L_x_53) ;  /* 0x0000008c00508947 */ /* 0x002fea0003800000 */
.L_x_52:
[----:B------:R-:W-:-:S04]  /*2c30*/  UIADD3 UR4, UPT, UPT, UR6, 0x1, URZ ;  /* 0x0000000106047890 */ /* 0x000fc8000fffe0ff */
[----:B------:R-:W-:-:S04]  /*2c40*/  UISETP.NE.AND UP0, UPT, UR4, 0x2, UPT ;  /* 0x000000020400788c */ /* 0x000fc8000bf05270 */
[----:B------:R-:W-:Y:S02]  /*2c50*/  USEL UR7, URZ, 0x1, UP0 ;  /* 0x00000001ff077887 */ /* 0x000fe40008000000 */
[----:B------:R-:W-:-:S04]  /*2c60*/  USEL UR4, UR4, URZ, UP0 ;  /* 0x000000ff04047287 */ /* 0x000fc80008000000 */
[----:B------:R-:W-:Y:S01]  /*2c70*/  ULEA UR4, UR4, UR37, 0x3 ;  /* 0x0000002504047291 */ /* 0x000fe2000f8e18ff */
[----:B-1----:R-:W-:-:S04]  /*2c80*/  LOP3.LUT R3, R12, UR7, RZ, 0x3c, !PT ;  /* 0x000000070c037c12 */ /* 0x002fc8000f8e3cff */
[----:B------:R-:W-:-:S04]  /*2c90*/  SHF.L.U32 R0, R3, 0x1f, RZ ;  /* 0x0000001f03007819 */ /* 0x000fc800000006ff */
[----:B------:R-:W1:Y:S02]  /*2ca0*/  SYNCS.PHASECHK.TRANS64 P0, [UR4+0xa0], R0 ;  /* 0x0000a000ff0075a7 */ /* 0x000e640008001004 */
[----:B-1----:R-:W-:Y:S05]  /*2cb0*/  @P0 EXIT ;  /* 0x000000000000094d */ /* 0x002fea0003800000 */
[----:B------:R-:W-:Y:S02]  /*2cc0*/  SHF.L.U32 R3, R3, 0x1f, RZ ;  /* 0x0000001f03037819 */ /* 0x000fe400000006ff */
[----:B------:R-:W-:-:S07]  /*2cd0*/  MOV R0, UR4 ;  /* 0x0000000400007c02 */ /* 0x000fce0008000f00 */
.L_x_54:
[----:B-1----:R1:W2:Y:S02]  /*2ce0*/  SYNCS.PHASECHK.TRANS64.TRYWAIT P0, [R0+URZ+0xa0], R3 ;  /* 0x0000a003000075a7 */ /* 0x0022a400080011ff */
[----:B--2---:R-:W-:Y:S05]  /*2cf0*/  @!P0 NANOSLEEP.SYNCS 0x989680 ;  /* 0x009896800000895d */ /* 0x004fea0003900000 */
[----:B------:R-:W2:Y:S02]  /*2d00*/  @!P0 SYNCS.PHASECHK.TRANS64 P0, [R0+URZ+0xa0], R3 ;  /* 0x0000a003000085a7 */ /* 0x000ea400080010ff */
[----:B--2---:R-:W-:Y:S05]  /*2d10*/  @P0 EXIT ;  /* 0x000000000000094d */ /* 0x004fea0003800000 */
[----:B------:R-:W-:Y:S05]  /*2d20*/  BRA `(.L_x_54) ;  /* 0xfffffffc00ec7947 */ /* 0x000fea000383ffff */
.L_x_47:
[----:B------:R-:W-:Y:S05]  /*2d30*/  BRA.U UP4, `(.L_x_55) ;  /* 0x00000011043c7547 */ /* 0x000fea000b800000 */
[----:B------:R-:W-:Y:S01]  /*2d40*/  UMOV UR6, 0x40 ;  /* 0x0000004000067882 */ /* 0x000fe20000000000 */
[----:B------:R-:W-:Y:S01]  /*2d50*/  NOP ;  /* 0x0000000000007918 */ /* 0x000fe20000000000 */
[----:B------:R-:W-:Y:S01]  /*2d60*/  ULEA UR6, UR37, UR6, 0x18 ;  /* 0x0000000625067291 */ /* 0x000fe2000f8ec0ff */
[----:B------:R-:W-:Y:S02]  /*2d70*/  UMOV UR7, 0x400 ;  /* 0x0000040000077882 */ /* 0x000fe40000000000 */
[----:B------:R-:W-:-:S06]  /*2d80*/  ULEA UR37, UR37, UR7, 0x18 ;  /* 0x0000000725257291 */ /* 0x000fcc000f8ec0ff */
[----:B------:R-:W1:Y:S02]  /*2d90*/  LDS.U8 R2, [UR6+0x1c] ;  /* 0x00001c06ff027984 */ /* 0x000e640008000000 */
[----:B-1----:R-:W-:-:S13]  /*2da0*/  ISETP.NE.AND P0, PT, R2, RZ, PT ;  /* 0x000000ff0200720c */ /* 0x002fda0003f05270 */
[----:B------:R-:W-:Y:S05]  /*2db0*/  @P0 BRA `(.L_x_56) ;  /* 0x0000000400080947 */ /* 0x000fea0003800000 */
[----:B------:R-:W-:Y:S02]  /*2dc0*/  UISETP.NE.U32.AND UP0, UPT, UR5, 0x1, UPT ;  /* 0x000000010500788c */ /* 0x000fe4000bf05070 */
[----:B------:R-:W-:-:S07]  /*2dd0*/  UIADD3 UR8, UPT, UPT, UR6, 0x8, URZ ;  /* 0x0000000806087890 */ /* 0x000fce000fffe0ff */
[----:B------:R-:W-:Y:S05]  /*2de0*/  BRA.U !UP0, `(.L_x_57) ;  /* 0x00000001089c7547 */ /* 0x000fea000b800000 */
[----:B------:R-:W-:Y:S01]  /*2df0*/  ELECT P0, URZ, PT ;  /* 0x0000000000ff782f */ /* 0x000fe20003800000 */
[----:B------:R-:W-:-:S12]  /*2e00*/  BSSY B0, `(.L_x_57) ;  /* 0x0000025000007945 */ /* 0x000fd80003800000 */
[----:B------:R-:W-:Y:S05]  /*2e10*/  @!P0 BRA `(.L_x_58) ;  /* 0x00000000008c8947 */ /* 0x000fea0003800000 */
[----:B------:R-:W-:-:S05]  /*2e20*/  UMOV UR7, 0x10 ;  /* 0x0000001000077882 */ /* 0x000fca0000000000 */
[----:B------:R-:W-:Y:S04]  /*2e30*/  DEPBAR.LE SB1, 0x36 ;  /* 0x00009d800000791a */ /* 0x000fe80000000000 */
[----:B------:R-:W1:Y:S02]  /*2e40*/  UTCATOMSWS.2CTA.FIND_AND_SET.ALIGN UP1, UR7, UR7 ;  /* 0x00000007000775e3 */ /* 0x000e640008220800 */
[----:B-1----:R-:W-:Y:S01]  /*2e50*/  MOV R11, UR7 ;  /* 0x00000007000b7c02 */ /* 0x002fe20008000f00 */
[----:B------:R-:W-:Y:S06]  /*2e60*/  BRA.U UP1, `(.L_x_59) ;  /* 0x0000000101187547 */ /* 0x000fec000b800000 */
.L_x_60:
[----:B------:R-:W-:Y:S05]  /*2e70*/  NANOSLEEP 0x64 ;  /* 0x000000640000795d */ /* 0x000fea0003800000 */
[----:B------:R-:W-:-:S05]  /*2e80*/  UMOV UR7, 0x10 ;  /* 0x0000001000077882 */ /* 0x000fca0000000000 */
[----:B------:R-:W-:Y:S04]  /*2e90*/  DEPBAR.LE SB1, 0x36 ;  /* 0x00009d800000791a */ /* 0x000fe80000000000 */
[----:B------:R-:W1:Y:S02]  /*2ea0*/  UTCATOMSWS.2CTA.FIND_AND_SET.ALIGN UP1, UR7, UR7 ;  /* 0x00000007000775e3 */ /* 0x000e640008220800 */
[----:B-1----:R-:W-:Y:S01]  /*2eb0*/  MOV R11, UR7 ;  /* 0x00000007000b7c02 */ /* 0x002fe20008000f00 */
[----:B------:R-:W-:Y:S05]  /*2ec0*/  BRA.U !UP1, `(.L_x_60) ;  /* 0xfffffffd09e87547 */ /* 0x000fea000b83ffff */
.L_x_59:
[----:B------:R-:W1:Y:S01]  /*2ed0*/  LDS R5, [UR6+0x10] ;  /* 0x00001006ff057984 */ /* 0x000e620008000800 */
[----:B------:R-:W-:Y:S01]  /*2ee0*/  IMAD.U32 R3, RZ, RZ, UR37 ;  /* 0x00000025ff037e24 */ /* 0x000fe2000f8e00ff */
[----:B------:R-:W-:-:S03]  /*2ef0*/  MOV R2, UR4 ;  /* 0x0000000400027c02 */ /* 0x000fc60008000f00 */
[----:B------:R-:W-:Y:S01]  /*2f00*/  VIADD R3, R3, 0x120 ;  /* 0x0000012003037836 */ /* 0x000fe20000000000 */
[----:B-1----:R-:W-:-:S04]  /*2f10*/  SHF.L.U32 R5, R5, 0x1f, RZ ;  /* 0x0000001f05057819 */ /* 0x002fc800000006ff */
[----:B------:R-:W1:Y:S02]  /*2f20*/  SYNCS.PHASECHK.TRANS64.TRYWAIT P0, [UR6+0x8], R5 ;  /* 0x00000805ff0075a7 */ /* 0x000e640008001106 */
[----:B-1----:R-:W-:Y:S05]  /*2f30*/  @P0 BRA `(.L_x_61) ;  /* 0x0000000000080947 */ /* 0x002fea0003800000 */
[----:B------:R-:W1:Y:S02]  /*2f40*/  SYNCS.PHASECHK.TRANS64.TRYWAIT P0, [UR6+0x8], R5 ;  /* 0x00000805ff0075a7 */ /* 0x000e640008001106 */
[----:B-1----:R-:W-:Y:S05]  /*2f50*/  @!P0 BRA `(.L_x_62) ;  /* 0x00000088009c8947 */ /* 0x002fea0003800000 */
.L_x_61:
[----:B-1----:R-:W-:Y:S01]  /*2f60*/  HFMA2 R4, -RZ, RZ, 0, 5.9604644775390625e-08 ;  /* 0x00000001ff047431 */ /* 0x002fe200000001ff */
[----:B------:R-:W-:Y:S01]  /*2f70*/  UPRMT UR7, UR4, 0x654, UR8 ;  /* 0x0000065404077896 */ /* 0x000fe20008000008 */
[----:B------:R-:W-:Y:S01]  /*2f80*/  IMAD.MOV.U32 R6, RZ, RZ, 0xffff ;  /* 0x0000ffffff067424 */ /* 0x000fe200078e00ff */
[----:B------:R-:W-:Y:S01]  /*2f90*/  PRMT R2, R2, 0x654, R3 ;  /* 0x0000065402027816 */ /* 0x000fe20000000003 */
[----:B------:R-:W-:Y:S02]  /*2fa0*/  IMAD.MOV.U32 R5, RZ, RZ, 0x4 ;  /* 0x00000004ff057424 */ /* 0x000fe400078e00ff */
[----:B------:R-:W-:Y:S01]  /*2fb0*/  IMAD.SHL.U32 R9, R11, 0x20, RZ ;  /* 0x000000200b097824 */ /* 0x000fe200078e00ff */
[----:B------:R-:W-:Y:S02]  /*2fc0*/  MOV R3, UR7 ;  /* 0x0000000700037c02 */ /* 0x000fe40008000f00 */
[-C--:B------:R-:W-:Y:S01]  /*2fd0*/  SHF.L.U32 R7, R6, R11.reuse, RZ ;  /* 0x0000000b06077219 */ /* 0x080fe200000006ff */
[----:B------:R1:W-:Y:S01]  /*2fe0*/  SYNCS.ARRIVE.TRANS64.RED RZ, [UR7], R5 ;  /* 0x00000005ffff79a7 */ /* 0x0003e20008000407 */
[----:B------:R-:W-:Y:S01]  /*2ff0*/  SHF.L.U32 R6, R4, R11, RZ ;  /* 0x0000000b04067219 */ /* 0x000fe200000006ff */
[----:B------:R1:W-:Y:S04]  /*3000*/  STS [UR37+0x120], R9 ;  /* 0x00012009ff007988 */ /* 0x0003e80008000825 */
[----:B------:R1:W-:Y:S04]  /*3010*/  STAS [R2.64], R11 ;  /* 0x0000000b02007dbd */ /* 0x0003e8000c0008ff */
[----:B------:R1:W-:Y:S04]  /*3020*/  ATOMS.OR RZ, [UR6+0x14], R7 ;  /* 0x00001407ffff798c */ /* 0x0003e8000b000006 */
[----:B------:R1:W-:Y:S04]  /*3030*/  ATOMS.OR RZ, [UR6+0x18], R6 ;  /* 0x00001806ffff798c */ /* 0x0003e8000b000006 */
[----:B------:R1:W-:Y:S02]  /*3040*/  ATOMS.XOR RZ, [UR6+0x10], R4 ;  /* 0x00001004ffff798c */ /* 0x0003e4000b800006 */
.L_x_58:
[----:B------:R-:W-:Y:S05]  /*3050*/  BSYNC B0 ;  /* 0x0000000000007941 */ /* 0x000fea0003800000 */
.L_x_57:
[----:B------:R-:W-:Y:S05]  /*3060*/  BRA.U UP0, `(.L_x_63) ;  /* 0x00000001006c7547 */ /* 0x000fea000b800000 */
[----:B------:R-:W-:-:S03]  /*3070*/  UMOV UR7, 0xffffffff ;  /* 0xffffffff00077882 */ /* 0x000fc60000000000 */
[----:B------:R-:W-:Y:S05]  /*3080*/  BRA.DIV UR7, `(.L_x_64) ;  /* 0x0000008a07687947 */ /* 0x000fea000b800000 */
[----:B------:R-:W-:-:S13]  /*3090*/  ELECT P6, URZ, PT ;  /* 0x0000000000ff782f */ /* 0x000fda00038c0000 */
.L_x_161:
[----:B------:R-:W-:Y:S05]  /*30a0*/  @!P6 BRA `(.L_x_63) ;  /* 0x00000000005ce947 */ /* 0x000fea0003800000 */
[----:B-1----:R-:W1:Y:S02]  /*30b0*/  LDS R3, [UR6+0x10] ;  /* 0x00001006ff037984 */ /* 0x002e640008000800 */
[----:B-1----:R-:W-:-:S04]  /*30c0*/  SHF.L.U32 R3, R3, 0x1f, RZ ;  /* 0x0000001f03037819 */ /* 0x002fc800000006ff */
[----:B------:R-:W1:Y:S02]  /*30d0*/  SYNCS.PHASECHK.TRANS64.TRYWAIT P0, [UR6+0x8], R3 ;  /* 0x00000803ff0075a7 */ /* 0x000e640008001106 */
[----:B-1----:R-:W-:Y:S05]  /*30e0*/  @P0 BRA `(.L_x_65) ;  /* 0x0000000000080947 */ /* 0x002fea0003800000 */
[----:B------:R-:W1:Y:S02]  /*30f0*/  SYNCS.PHASECHK.TRANS64.TRYWAIT P0, [UR6+0x8], R3 ;  /* 0x00000803ff0075a7 */ /* 0x000e640008001106 */
[----:B-1----:R-:W-:Y:S05]  /*3100*/  @!P0 BRA `(.L_x_66) ;  /* 0x0000008800688947 */ /* 0x002fea0003800000 */
.L_x_65:
[----:B------:R-:W2:Y:S01]  /*3110*/  LDS R5, [UR37+0x120] ;  /* 0x00012025ff057984 */ /* 0x000ea20008000800 */
[----:B-1----:R-:W-:Y:S02]  /*3120*/  HFMA2 R2, -RZ, RZ, 0, 5.9604644775390625e-08 ;  /* 0x00000001ff027431 */ /* 0x002fe400000001ff */
[----:B------:R-:W-:Y:S01]  /*3130*/  IMAD.MOV.U32 R3, RZ, RZ, 0xffff ;  /* 0x0000ffffff037424 */ /* 0x000fe200078e00ff */
[----:B------:R-:W-:Y:S01]  /*3140*/  UPRMT UR7, UR4, 0x654, UR8 ;  /* 0x0000065404077896 */ /* 0x000fe20008000008 */
[----:B--2---:R-:W-:-:S03]  /*3150*/  IMAD.SHL.U32 R4, R5, 0x20, RZ ;  /* 0x0000002005047824 */ /* 0x004fc600078e00ff */
[-C--:B------:R-:W-:Y:S02]  /*3160*/  SHF.L.U32 R3, R3, R5.reuse, RZ ;  /* 0x0000000503037219 */ /* 0x080fe400000006ff */
[----:B------:R-:W-:Y:S01]  /*3170*/  SHF.L.U32 R5, R2, R5, RZ ;  /* 0x0000000502057219 */ /* 0x000fe200000006ff */
[----:B------:R2:W-:Y:S04]  /*3180*/  STS [UR37+0x120], R4 ;  /* 0x00012004ff007988 */ /* 0x0005e80008000825 */
[----:B------:R2:W-:Y:S04]  /*3190*/  ATOMS.OR RZ, [UR6+0x14], R3 ;  /* 0x00001403ffff798c */ /* 0x0005e8000b000006 */
[----:B------:R2:W-:Y:S01]  /*31a0*/  ATOMS.OR RZ, [UR6+0x18], R5 ;  /* 0x00001805ffff798c */ /* 0x0005e2000b000006 */
[----:B------:R-:W-:Y:S03]  /*31b0*/  SYNCS.ARRIVE.TRANS64.RED.A1T0 RZ, [UR7], RZ ;  /* 0x000000ffffff79a7 */ /* 0x000fe60008100407 */
[----:B------:R2:W-:Y:S01]  /*31c0*/  ATOMS.XOR RZ, [UR6+0x10], R2 ;  /* 0x00001002ffff798c */ /* 0x0005e2000b800006 */
[----:B------:R-:W-:Y:S05]  /*31d0*/  BRA `(.L_x_63) ;  /* 0x0000000000107947 */ /* 0x000fea0003800000 */
.L_x_56:
[----:B------:R-:W-:-:S05]  /*31e0*/  MOV R2, 0xffffffff ;  /* 0xffffffff00027802 */ /* 0x000fca0000000f00 */
[----:B------:R1:W-:Y:S02]  /*31f0*/  STS [UR37+0x120], R2 ;  /* 0x00012002ff007988 */ /* 0x0003e40008000825 */
[----:B-1----:R-:W-:Y:S02]  /*3200*/  MOV R2, 0x3220 ;  /* 0x0000322000027802 */ /* 0x002fe40000000f00 */
[----:B-----5:R-:W-:Y:S05]  /*3210*/  CALL.REL.NOINC `($__internal_1_$__cuda_sm10x_tcgen05_guardrail_trap_phase_invalid_during_alloc) ;  /* 0x0000009000087944 */ /* 0x020fea0003c00000 */
.L_x_63:
[----:B------:R-:W-:Y:S05]  /*3220*/  WARPSYNC.ALL ;  /* 0x0000000000007948 */ /* 0x000fea0003800000 */
[----:B------:R-:W3:Y:S01]  /*3230*/  S2UR UR8, SR_CgaCtaId ;  /* 0x00000000000879c3 */ /* 0x000ee20000008800 */
[----:B------:R-:W-:Y:S01]  /*3240*/  UMOV UR6, 0x400 ;  /* 0x0000040000067882 */ /* 0x000fe20000000000 */
[----:B------:R-:W-:-:S06]  /*3250*/  NOP ;  /* 0x0000000000007918 */ /* 0x000fcc0000000000 */
[----:B------:R-:W-:Y:S06]  /*3260*/  BAR.ARV 0x6, 0xa0 ;  /* 0x0182800000007b1d */ /* 0x000fec0000002000 */
[----:B------:R-:W-:Y:S01]  /*3270*/  LOP3.LUT R0, R0, 0xffff, RZ, 0xc0, !PT ;  /* 0x0000ffff00007812 */ /* 0x000fe200078ec0ff */
[----:B-1----:R-:W-:Y:S01]  /*3280*/  IMAD.MOV.U32 R9, RZ, RZ, 0x1 ;  /* 0x00000001ff097424 */ /* 0x002fe200078e00ff */
[----:B------:R-:W-:Y:S01]  /*3290*/  LOP3.LUT R8, R8, 0xffff, RZ, 0xc0, !PT ;  /* 0x0000ffff08087812 */ /* 0x000fe200078ec0ff */
[----:B------:R-:W-:Y:S01]  /*32a0*/  UMOV UR22, URZ ;  /* 0x000000ff00167c82 */ /* 0x000fe20008000000 */
[----:B------:R-:W-:Y:S01]  /*32b0*/  R2UR UR12, R0 ;  /* 0x00000000000c72ca */ /* 0x000fe200000e0000 */
[----:B------:R-:W-:Y:S01]  /*32c0*/  UMOV UR21, URZ ;  /* 0x000000ff00157c82 */ /* 0x000fe20008000000 */
[----:B------:R-:W-:Y:S01]  /*32d0*/  R2UR UR13, R8 ;  /* 0x00000000080d72ca */ /* 0x000fe200000e0000 */
[----:B------:R-:W-:Y:S01]  /*32e0*/  IMAD.MOV.U32 R8, RZ, RZ, RZ ;  /* 0x000000ffff087224 */ /* 0x000fe200078e00ff */
[----:B------:R-:W-:-:S02]  /*32f0*/  UISETP.NE.AND UP2, UPT, UR5, URZ, UPT ;  /* 0x000000ff0500728c */ /* 0x000fc4000bf45270 */
[----:B---3--:R-:W-:Y:S01]  /*3300*/  ULEA UR8, UR8, UR6, 0x18 ;  /* 0x0000000608087291 */ /* 0x008fe2000f8ec0ff */
[----:B------:R-:W1:Y:S03]  /*3310*/  LDCU UR6, c[0x0][0x38c] ;  /* 0x00007180ff0677ac */ /* 0x000e660008000800 */
[----:B------:R-:W-:Y:S02]  /*3320*/  UIADD3 UR14, UPT, UPT, UR8, 0xc400, URZ ;  /* 0x0000c400080e7890 */ /* 0x000fe4000fffe0ff */
[----:B------:R-:W-:-:S03]  /*3330*/  UIADD3 UR15, UPT, UPT, UR8, 0x10400, URZ ;  /* 0x00010400080f7890 */ /* 0x000fc6000fffe0ff */
[----:B--2---:R-:W2:Y:S01]  /*3340*/  LDS R2, [UR8+0x120] ;  /* 0x00012008ff027984 */ /* 0x004ea20008000800 */
[----:B------:R-:W-:Y:S02]  /*3350*/  USHF.R.U32.HI UR14, URZ, 0x4, UR14 ;  /* 0x00000004ff0e7899 */ /* 0x000fe4000801160e */
[----:B------:R-:W-:Y:S02]  /*3360*/  USHF.R.U32.HI UR15, URZ, 0x4, UR15 ;  /* 0x00000004ff0f7899 */ /* 0x000fe4000801160f */
[----:B------:R-:W-:Y:S02]  /*3370*/  ULOP3.LUT UR14, UR14, 0x3fff, URZ, 0xc0, !UPT ;  /* 0x00003fff0e0e7892 */ /* 0x000fe4000f8ec0ff */
[----:B------:R-:W-:Y:S02]  /*3380*/  ULOP3.LUT UR15, UR15, 0x3fff, URZ, 0xc0, !UPT ;  /* 0x00003fff0f0f7892 */ /* 0x000fe4000f8ec0ff */
[----:B------:R-:W-:Y:S02]  /*3390*/  ULOP3.LUT UR14, UR14, 0x10000, URZ, 0xfc, !UPT ;  /* 0x000100000e0e7892 */ /* 0x000fe4000f8efcff */
[----:B-1----:R-:W-:-:S02]  /*33a0*/  UIADD3 UR6, UPT, UPT, UR6, 0x1f, URZ ;  /* 0x0000001f06067890 */ /* 0x002fc4000fffe0ff */
[----:B------:R-:W-:Y:S02]  /*33b0*/  ULOP3.LUT UR15, UR15, 0x10000, URZ, 0xfc, !UPT ;  /* 0x000100000f0f7892 */ /* 0x000fe4000f8efcff */
[----:B------:R-:W-:Y:S01]  /*33c0*/  USHF.R.S32.HI UR7, URZ, 0x1f, UR6 ;  /* 0x0000001fff077899 */ /* 0x000fe20008011406 */
[----:B------:R-:W-:Y:S01]  /*33d0*/  UMOV UR20, URZ ;  /* 0x000000ff00147c82 */ /* 0x000fe20008000000 */
[----:B------:R-:W-:Y:S02]  /*33e0*/  UMOV UR26, 0x0 ;  /* 0x00000000001a7882 */ /* 0x000fe40000000000 */
[----:B------:R-:W-:Y:S01]  /*33f0*/  ULEA.HI UR7, UR7, UR6, URZ, 0x5 ;  /* 0x0000000607077291 */ /* 0x000fe2000f8f28ff */
[----:B------:R-:W-:-:S03]  /*3400*/  UMOV UR27, 0x10400490 ;  /* 0x10400490001b7882 */ /* 0x000fc60000000000 */
[----:B------:R-:W-:-:S04]  /*3410*/  USHF.R.S32.HI UR7, URZ, 0x5, UR7 ;  /* 0x00000005ff077899 */ /* 0x000fc80008011407 */
[----:B------:R-:W-:-:S04]  /*3420*/  UISETP.LT.AND UP0, UPT, UR7, 0x1, UPT ;  /* 0x000000010700788c */ /* 0x000fc8000bf01270 */
[----:B------:R-:W-:Y:S01]  /*3430*/  USEL UR23, UR7, 0x1, !UP0 ;  /* 0x0000000107177887 */ /* 0x000fe2000c000000 */
[----:B--2---:R-:W-:Y:S02]  /*3440*/  R2UR UR24, R2 ;  /* 0x00000000021872ca */ /* 0x004fe400000e0000 */
[----:B------:R-:W-:-:S13]  /*3450*/  CS2R R2, SRZ ;  /* 0x0000000000027805 */ /* 0x000fda000001ff00 */
.L_x_74:
[C---:B------:R-:W-:Y:S02]  /*3460*/  LEA R0, R8.reuse, UR8, 0x3 ;  /* 0x0000000808007c11 */ /* 0x040fe4000f8e18ff */
[----:B------:R-:W-:Y:S02]  /*3470*/  SHF.L.U32 R5, R3, 0x1f, RZ ;  /* 0x0000001f03057819 */ /* 0x000fe400000006ff */
[----:B------:R-:W-:Y:S02]  /*3480*/  LEA R4, R8, UR8, 0x4 ;  /* 0x0000000808047c11 */ /* 0x000fe4000f8e20ff */
[----:B------:R-:W1:Y:S02]  /*3490*/  SYNCS.PHASECHK.TRANS64.TRYWAIT P0, [R0+URZ+0x90], R5 ;  /* 0x00009005000075a7 */ /* 0x000e6400080011ff */
[----:B-1-34-:R-:W-:Y:S05]  /*34a0*/  @!P0 BRA `(.L_x_67) ;  /* 0x0000008400988947 */ /* 0x01afea0003800000 */
.L_x_162:
[----:B-1----:R-:W1:Y:S01]  /*34b0*/  LDS.128 R4, [R4+0x100] ;  /* 0x0001000004047984 */ /* 0x002e620000000c00 */
[----:B------:R-:W-:Y:S02]  /*34c0*/  VIADD R0, R0, 0xa0 ;  /* 0x000000a000007836 */ /* 0x000fe40000000000 */
[----:B------:R-:W-:Y:S01]  /*34d0*/  VIADD R8, R8, 0x1 ;  /* 0x0000000108087836 */ /* 0x000fe20000000000 */
[----:B------:R-:W-:Y:S01]  /*34e0*/  @!PT LDS RZ, [RZ] ;  /* 0x00000000fffff984 */ /* 0x000fe20000000800 */
[----:B------:R-:W-:Y:S01]  /*34f0*/  @!PT LDS RZ, [RZ] ;  /* 0x00000000fffff984 */ /* 0x000fe20000000800 */
[----:B------:R-:W-:Y:S01]  /*3500*/  @!PT LDS RZ, [RZ] ;  /* 0x00000000fffff984 */ /* 0x000fe20000000800 */
[----:B------:R-:W-:Y:S01]  /*3510*/  @!PT LDS RZ, [RZ] ;  /* 0x00000000fffff984 */ /* 0x000fe20000000800 */
[----:B------:R2:W-:Y:S06]  /*3520*/  MEMBAR.ALL.CTA ;  /* 0x0000000000007992 */ /* 0x0005ec0000008000 */
[----:B--2---:R-:W2:Y:S01]  /*3530*/  FENCE.VIEW.ASYNC.S ;  /* 0x00000000000073c6 */ /* 0x004ea20000000000 */
[----:B------:R-:W-:-:S04]  /*3540*/  PRMT R0, RZ, 0x654, R0 ;  /* 0x00000654ff007816 */ /* 0x000fc80000000000 */
[----:B--2---:R2:W-:Y:S01]  /*3550*/  SYNCS.ARRIVE.TRANS64.RED.A1T0 RZ, [R0+URZ], RZ ;  /* 0x000000ff00ff79a7 */ /* 0x0045e200081004ff */
[----:B-1----:R-:W-:Y:S01]  /*3560*/  LOP3.LUT P1, RZ, R6, 0x1, RZ, 0xc0, !PT ;  /* 0x0000000106ff7812 */ /* 0x002fe2000782c0ff */
[----:B--2---:R-:W-:-:S12]  /*3570*/  BRA.U UP2, `(.L_x_68) ;  /* 0x0000000102cc7547 */ /* 0x004fd8000b800000 */
[----:B------:R-:W1:Y:S01]  /*3580*/  LDCU UR6, c[0x0][0x38c] ;  /* 0x00007180ff0677ac */ /* 0x000e620008000800 */
[----:B------:R-:W-:Y:S02]  /*3590*/  PLOP3.LUT P2, PT, PT, PT, PT, 0x80, 0x8 ;  /* 0x000000000008781c */ /* 0x000fe40003f4f070 */
[----:B------:R-:W-:Y:S01]  /*35a0*/  SHF.L.U32 R5, R9, 0x1f, RZ ;  /* 0x0000001f09057819 */ /* 0x000fe200000006ff */
[----:B------:R-:W-:Y:S02]  /*35b0*/  ULEA UR11, UR22, UR8, 0x3 ;  /* 0x00000008160b7291 */ /* 0x000fe4000f8e18ff */
[----:B-1----:R-:W-:-:S06]  /*35c0*/  UISETP.GE.AND UP0, UPT, UR6, 0x1, UPT ;  /* 0x000000010600788c */ /* 0x002fcc000bf06270 */
[----:B------:R-:W-:-:S05]  /*35d0*/  PLOP3.LUT P0, PT, PT, PT, UP0, 0x80, 0x8 ;  /* 0x000000000008781c */ /* 0x000fca0003f0f008 */
[----:B------:R-:W-:-:S08]  /*35e0*/  @UP0 ULEA UR6, UR21, UR8, 0x3 ;  /* 0x0000000815060291 */ /* 0x000fd0000f8e18ff */
[----:B------:R-:W-:-:S04]  /*35f0*/  @P0 SHF.L.U32 R0, R2, 0x1f, RZ ;  /* 0x0000001f02000819 */ /* 0x000fc800000006ff */
[----:B------:R1:W2:Y:S01]  /*3600*/  @P0 SYNCS.PHASECHK.TRANS64.TRYWAIT P2, [UR6], R0 ;  /* 0x00000000ff0005a7 */ /* 0x0002a20008041106 */
[----:B------:R-:W3:Y:S02]  /*3610*/  SYNCS.PHASECHK.TRANS64.TRYWAIT P0, [UR11+0xc0], R5 ;  /* 0x0000c005ff0075a7 */ /* 0x000ee4000800110b */
[----:B-123--:R-:W-:Y:S05]  /*3620*/  @!P0 BRA `(.L_x_69) ;  /* 0x00000084004c8947 */ /* 0x00efea0003800000 */
.L_x_164:
[----:B------:R-:W-:Y:S01]  /*3630*/  UMOV UR19, UR20 ;  /* 0x0000001400137c82 */ /* 0x000fe20008000000 */
[----:B------:R-:W-:Y:S05]  /*3640*/  BRA.U !UP0, `(.L_x_70) ;  /* 0x0000000108887547 */ /* 0x000fea000b800000 */
[----:B------:R-:W-:Y:S02]  /*3650*/  UIADD3 UR19, UPT, UPT, UR23, UR20, URZ ;  /* 0x0000001417137290 */ /* 0x000fe4000fffe0ff */
[----:B------:R-:W-:Y:S02]  /*3660*/  ULEA UR10, UR22, UR24, 0x8 ;  /* 0x00000018160a7291 */ /* 0x000fe4000f8e40ff */
[----:B------:R-:W-:Y:S01]  /*3670*/  UPLOP3.LUT UP3, UPT, UPT, UPT, UPT, 0x40, 0x4 ;  /* 0x000000000004789c */ /* 0x000fe20003f6e870 */
[----:B------:R-:W-:Y:S01]  /*3680*/  UMOV UR18, UR7 ;  /* 0x0000000700127c82 */ /* 0x000fe20008000000 */
[----:B------:R-:W-:-:S09]  /*3690*/  UMOV UR17, UR21 ;  /* 0x0000001500117c82 */ /* 0x000fd20008000000 */
.L_x_73:
[----:B--2---:R-:W-:Y:S01]  /*36a0*/  ULEA UR9, UR17, UR8, 0x3 ;  /* 0x0000000811097291 */ /* 0x004fe2000f8e18ff */
[----:B---3--:R-:W-:Y:S11]  /*36b0*/  @P2 BRA `(.L_x_71) ;  /* 0x00000000000c2947 */ /* 0x008ff60003800000 */
[----:B-1----:R-:W-:Y:S04]  /*36c0*/  SHF.L.U32 R5, R2, 0x1f, RZ ;  /* 0x0000001f02057819 */ /* 0x002fe800000006ff */
[----:B------:R-:W1:Y:S02]  /*36d0*/  SYNCS.PHASECHK.TRANS64.TRYWAIT P0, [UR9], R5 ;  /* 0x00000005ff0075a7 */ /* 0x000e640008001109 */
[----:B-1----:R-:W-:Y:S05]  /*36e0*/  @!P0 BRA `(.L_x_72) ;  /* 0x0000008400348947 */ /* 0x002fea0003800000 */
.L_x_71:
[----:B------:R-:W-:Y:S01]  /*36f0*/  UISETP.NE.AND UP0, UPT, UR18, 0x1, UPT ;  /* 0x000000011200788c */ /* 0x000fe2000bf05270 */
[----:B------:R-:W-:Y:S01]  /*3700*/  PLOP3.LUT P2, PT, PT, PT, PT, 0x80, 0x8 ;  /* 0x000000000008781c */ /* 0x000fe20003f4f070 */
[----:B------:R-:W-:Y:S02]  /*3710*/  UIADD3 UR21, UPT, UPT, UR17, 0x1, URZ ;  /* 0x0000000111157890 */ /* 0x000fe4000fffe0ff */
[----:B------:R-:W-:Y:S02]  /*3720*/  ULEA UR28, UR17, UR15, 0x8 ;  /* 0x0000000f111c7291 */ /* 0x000fe4000f8e40ff */
[----:B------:R-:W-:Y:S01]  /*3730*/  UISETP.NE.AND UP1, UPT, UR21, 0x4, UPT ;  /* 0x000000041500788c */ /* 0x000fe2000bf25270 */
[----:B------:R-:W-:Y:S01]  /*3740*/  PLOP3.LUT P0, PT, PT, PT, UP0, 0x80, 0x8 ;  /* 0x000000000008781c */ /* 0x000fe20003f0f008 */
[----:B------:R-:W-:Y:S02]  /*3750*/  ULEA UR30, UR17, UR14, 0x8 ;  /* 0x0000000e111e7291 */ /* 0x000fe4000f8e40ff */
[----:B------:R-:W-:Y:S02]  /*3760*/  USEL UR16, URZ, 0x1, UP1 ;  /* 0x00000001ff107887 */ /* 0x000fe40008800000 */
[----:B------:R-:W-:Y:S02]  /*3770*/  USEL UR21, UR21, URZ, UP1 ;  /* 0x000000ff15157287 */ /* 0x000fe40008800000 */
[----:B------:R-:W-:Y:S02]  /*3780*/  UIADD3 UR9, UPT, UPT, UR9, 0x20, URZ ;  /* 0x0000002009097890 */ /* 0x000fe4000fffe0ff */
[----:B------:R-:W-:Y:S01]  /*3790*/  @UP0 ULEA UR6, UR21, UR8, 0x3 ;  /* 0x0000000815060291 */ /* 0x000fe2000f8e18ff */
[----:B------:R-:W-:Y:S01]  /*37a0*/  LOP3.LUT R2, R2, UR16, RZ, 0x3c, !PT ;  /* 0x0000001002027c12 */ /* 0x000fe2000f8e3cff */
[----:B------:R-:W-:Y:S01]  /*37b0*/  UMOV UR29, 0xc0004010 ;  /* 0xc0004010001d7882 */ /* 0x000fe20000000000 */
[----:B------:R-:W-:Y:S01]  /*37c0*/  UMOV UR31, 0xc0004010 ;  /* 0xc0004010001f7882 */ /* 0x000fe20000000000 */
[----:B------:R-:W-:Y:S01]  /*37d0*/  UIADD3 UR20, UPT, UPT, UR20, 0x1, URZ ;  /* 0x0000000114147890 */ /* 0x000fe2000fffe0ff */
[----:B-1----:R-:W-:Y:S01]  /*37e0*/  @P0 SHF.L.U32 R0, R2, 0x1f, RZ ;  /* 0x0000001f02000819 */ /* 0x002fe200000006ff */
[----:B------:R-:W-:Y:S02]  /*37f0*/  UIADD3 UR18, UPT, UPT, UR18, -0x1, URZ ;  /* 0xffffffff12127890 */ /* 0x000fe4000fffe0ff */
[----:B------:R-:W-:Y:S01]  /*3800*/  UISETP.NE.AND UP0, UPT, UR20, UR19, UPT ;  /* 0x000000131400728c */ /* 0x000fe2000bf05270 */
[----:B------:R2:W3:Y:S01]  /*3810*/  @P0 SYNCS.PHASECHK.TRANS64.TRYWAIT P2, [UR6], R0 ;  /* 0x00000000ff0005a7 */ /* 0x0004e20008041106 */
[----:B------:R2:W-:Y:S01]  /*3820*/  UTCQMMA.2CTA gdesc[UR30], gdesc[UR28], tmem[UR10], tmem[UR26], idesc[UR27], UP3 ;  /* 0x00ff1a1c1e0075ea */ /* 0x0005e20009a0030a */
[----:B------:R-:W-:Y:S01]  /*3830*/  UPLOP3.LUT UP3, UPT, UPT, UPT, UPT, 0x80, 0x8 ;  /* 0x000000000008789c */ /* 0x000fe20003f6f070 */
[----:B------:R2:W-:Y:S01]  /*3840*/  UTCBAR.2CTA.MULTICAST [UR9], URZ, UR13 ;  /* 0x000000ff090073e9 */ /* 0x0005e2000820080d */
[----:B------:R-:W-:Y:S04]  /*3850*/  UMOV UR17, UR21 ;  /* 0x0000001500117c82 */ /* 0x000fe80008000000 */
[----:B------:R-:W-:Y:S05]  /*3860*/  BRA.U UP0, `(.L_x_73) ;  /* 0xfffffffd008c7547 */ /* 0x000fea000b83ffff */
.L_x_70:
[----:B------:R-:W-:Y:S01]  /*3870*/  UIADD3 UR11, UPT, UPT, UR11, 0xb0, URZ ;  /* 0x000000b00b0b7890 */ /* 0x000fe2000fffe0ff */
[----:B------:R-:W-:-:S08]  /*3880*/  UMOV UR20, UR19 ;  /* 0x0000001300147c82 */ /* 0x000fd00008000000 */
[----:B------:R4:W-:Y:S01]  /*3890*/  UTCBAR.2CTA.MULTICAST [UR11], URZ, UR12 ;  /* 0x000000ff0b0073e9 */ /* 0x0009e2000820080c */
[----:B------:R-:W-:Y:S02]  /*38a0*/  NOP ;  /* 0x0000000000007918 */ /* 0x000fe40000000000 */
.L_x_68:
[----:B------:R-:W-:Y:S01]  /*38b0*/  UIADD3 UR22, UPT, UPT, UR22, 0x1, URZ ;  /* 0x0000000116167890 */ /* 0x000fe2000fffe0ff */
[----:B------:R-:W-:-:S03]  /*38c0*/  ISETP.NE.AND P0, PT, R8, 0x2, PT ;  /* 0x000000020800780c */ /* 0x000fc60003f05270 */
[----:B------:R-:W-:Y:S01]  /*38d0*/  UISETP.NE.AND UP0, UPT, UR22, 0x2, UPT ;  /* 0x000000021600788c */ /* 0x000fe2000bf05270 */
[----:B-12---:R-:W-:Y:S02]  /*38e0*/  SEL R0, RZ, 0x1, P0 ;  /* 0x00000001ff007807 */ /* 0x006fe40000000000 */
[----:B------:R-:W-:Y:S01]  /*38f0*/  SEL R8, R8, RZ, P0 ;  /* 0x000000ff08087207 */ /* 0x000fe20000000000 */
[----:B------:R-:W-:Y:S01]  /*3900*/  USEL UR6, URZ, 0x1, UP0 ;  /* 0x00000001ff067887 */ /* 0x000fe20008000000 */
[----:B------:R-:W-:Y:S01]  /*3910*/  LOP3.LUT R3, R3, R0, RZ, 0x3c, !PT ;  /* 0x0000000003037212 */ /* 0x000fe200078e3cff */
[----:B------:R-:W-:-:S04]  /*3920*/  USEL UR22, UR22, URZ, UP0 ;  /* 0x000000ff16167287 */ /* 0x000fc80008000000 */
[----:B------:R-:W-:Y:S01]  /*3930*/  LOP3.LUT R9, R9, UR6, RZ, 0x3c, !PT ;  /* 0x0000000609097c12 */ /* 0x000fe2000f8e3cff */
[----:B------:R-:W-:Y:S07]  /*3940*/  @P1 BRA `(.L_x_74) ;  /* 0xfffffff800c41947 */ /* 0x000fee000383ffff */
[----:B------:R-:W1:Y:S01]  /*3950*/  S2UR UR6, SR_CgaCtaId ;  /* 0x00000000000679c3 */ /* 0x000e620000008800 */
[----:B------:R-:W-:Y:S01]  /*3960*/  ELECT P0, URZ, PT ;  /* 0x0000000000ff782f */ /* 0x000fe20003800000 */
[----:B------:R-:W-:Y:S01]  /*3970*/  HFMA2 R0, -RZ, RZ, 0, 5.9604644775390625e-08 ;  /* 0x00000001ff007431 */ /* 0x000fe200000001ff */
[----:B------:R-:W-:-:S05]  /*3980*/  UMOV UR7, 0x40 ;  /* 0x0000004000077882 */ /* 0x000fca0000000000 */
[----:B------:R-:W-:Y:S01]  /*3990*/  UVIRTCOUNT.DEALLOC.SMPOOL 0x80 ;  /* 0x000000800000784c */ /* 0x000fe20000000000 */
[----:B------:R-:W-:Y:S02]  /*39a0*/  UISETP.NE.AND UP0, UPT, UR5, URZ, UPT ;  /* 0x000000ff0500728c */ /* 0x000fe4000bf05270 */
[----:B-1----:R-:W-:-:S09]  /*39b0*/  ULEA UR6, UR6, UR7, 0x18 ;  /* 0x0000000706067291 */ /* 0x002fd2000f8ec0ff */
[----:B------:R1:W-:Y:S01]  /*39c0*/  @P0 STS.U8 [UR6+0x1c], R0 ;  /* 0x00001c00ff000988 */ /* 0x0003e20008000006 */
[----:B------:R-:W-:Y:S05]  /*39d0*/  BRA.U UP0, `(.L_x_75) ;  /* 0x0000000100587547 */ /* 0x000fea000b800000 */
[----:B------:R-:W-:Y:S01]  /*39e0*/  UIADD3 UR7, UPT, UPT, UR8, 0xc0, URZ ;  /* 0x000000c008077890 */ /* 0x000fe2000fffe0ff */
[----:B------:R-:W-:-:S03]  /*39f0*/  SHF.L.U32 R3, R9, 0x1f, RZ ;  /* 0x0000001f09037819 */ /* 0x000fc600000006ff */
[----:B------:R-:W-:-:S09]  /*3a00*/  ULEA UR5, UR22, UR7, 0x3 ;  /* 0x0000000716057291 */ /* 0x000fd2000f8e18ff */
[----:B------:R-:W2:Y:S02]  /*3a10*/  SYNCS.PHASECHK.TRANS64.TRYWAIT P0, [UR5], R3 ;  /* 0x00000003ff0075a7 */ /* 0x000ea40008001105 */
[----:B--2---:R-:W-:Y:S05]  /*3a20*/  @!P0 BRA `(.L_x_76) ;  /* 0x00000080007c8947 */ /* 0x004fea0003800000 */
.L_x_167:
[----:B------:R-:W-:-:S04]  /*3a30*/  UIADD3 UR9, UPT, UPT, UR22, 0x1, URZ ;  /* 0x0000000116097890 */ /* 0x000fc8000fffe0ff */
[----:B------:R-:W-:-:S04]  /*3a40*/  UISETP.NE.AND UP1, UPT, UR9, 0x2, UPT ;  /* 0x000000020900788c */ /* 0x000fc8000bf25270 */
[----:B------:R-:W-:Y:S02]  /*3a50*/  USEL UR5, URZ, 0x1, UP1 ;  /* 0x00000001ff057887 */ /* 0x000fe40008800000 */
[----:B------:R-:W-:-:S04]  /*3a60*/  USEL UR9, UR9, URZ, UP1 ;  /* 0x000000ff09097287 */ /* 0x000fc80008800000 */
[----:B------:R-:W-:Y:S01]  /*3a70*/  ULEA UR9, UR9, UR7, 0x3 ;  /* 0x0000000709097291 */ /* 0x000fe2000f8e18ff */
[----:B-1----:R-:W-:-:S04]  /*3a80*/  LOP3.LUT R3, R9, UR5, RZ, 0x3c, !PT ;  /* 0x0000000509037c12 */ /* 0x002fc8000f8e3cff */
[----:B------:R-:W-:Y:S01]  /*3a90*/  SHF.L.U32 R3, R3, 0x1f, RZ ;  /* 0x0000001f03037819 */ /* 0x000fe200000006ff */
[----:B------:R-:W-:-:S04]  /*3aa0*/  IMAD.U32 R0, RZ, RZ, UR9 ;  /* 0x00000009ff007e24 */ /* 0x000fc8000f8e00ff */
[----:B------:R1:W2:Y:S03]  /*3ab0*/  SYNCS.PHASECHK.TRANS64.TRYWAIT P0, [R0+URZ], R3 ;  /* 0x00000003000075a7 */ /* 0x0002a600080011ff */
[----:B--2---:R-:W-:Y:S05]  /*3ac0*/  @!P0 NANOSLEEP.SYNCS 0x989680 ;  /* 0x009896800000895d */ /* 0x004fea0003900000 */
[----:B------:R-:W2:Y:S02]  /*3ad0*/  @!P0 SYNCS.PHASECHK.TRANS64 P0, [R0+URZ], R3 ;  /* 0x00000003000085a7 */ /* 0x000ea400080010ff */
[----:B--2---:R-:W-:Y:S05]  /*3ae0*/  @P0 BRA `(.L_x_77) ;  /* 0x0000000000200947 */ /* 0x004fea0003800000 */
.L_x_78:
[----:B--2---:R2:W1:Y:S02]  /*3af0*/  SYNCS.PHASECHK.TRANS64.TRYWAIT P0, [R0+URZ], R3 ;  /* 0x00000003000075a7 */ /* 0x00446400080011ff */
[----:B-1----:R-:W-:Y:S05]  /*3b00*/  @!P0 NANOSLEEP.SYNCS 0x989680 ;  /* 0x009896800000895d */ /* 0x002fea0003900000 */
[----:B------:R-:W1:Y:S02]  /*3b10*/  @!P0 SYNCS.PHASECHK.TRANS64 P0, [R0+URZ], R3 ;  /* 0x00000003000085a7 */ /* 0x000e6400080010ff */
[----:B-1----:R-:W-:Y:S05]  /*3b20*/  @!P0 BRA `(.L_x_78) ;  /* 0xfffffffc00f08947 */ /* 0x002fea000383ffff */
[----:B------:R-:W-:Y:S05]  /*3b30*/  BRA `(.L_x_77) ;  /* 0x00000000000c7947 */ /* 0x000fea0003800000 */
.L_x_75:
[----:B------:R-:W-:-:S04]  /*3b40*/  UIADD3 UR5, UPT, UPT, UR8, 0xf0, URZ ;  /* 0x000000f008057890 */ /* 0x000fc8000fffe0ff */
[----:B------:R-:W-:-:S09]  /*3b50*/  UPRMT UR5, UR4, 0x654, UR5 ;  /* 0x0000065404057896 */ /* 0x000fd20008000005 */
[----:B------:R-:W-:Y:S03]  /*3b60*/  SYNCS.ARRIVE.TRANS64.RED.A1T0 RZ, [UR5], RZ ;  /* 0x000000ffffff79a7 */ /* 0x000fe60008100405 */
.L_x_77:
[----:B-12---:R-:W-:Y:S01]  /*3b70*/  SHF.L.U32 R3, RZ, 0x1f, RZ ;  /* 0x0000001fff037819 */ /* 0x006fe200000006ff */
[----:B------:R-:W-:Y:S01]  /*3b80*/  UIADD3 UR5, UPT, UPT, UR8, 0xf0, URZ ;  /* 0x000000f008057890 */ /* 0x000fe2000fffe0ff */
[----:B------:R-:W-:Y:S02]  /*3b90*/  PLOP3.LUT P0, PT, PT, PT, UP0, 0x80, 0x8 ;  /* 0x000000000008781c */ /* 0x000fe40003f0f008 */
[----:B------:R-:W1:Y:S02]  /*3ba0*/  SYNCS.PHASECHK.TRANS64.TRYWAIT P1, [UR8+0xf0], R3 ;  /* 0x0000f003ff0075a7 */ /* 0x000e640008021108 */
[----:B-1----:R-:W-:Y:S09]  /*3bb0*/  @!P1 BRA `(.L_x_79) ;  /* 0x0000008000309947 */ /* 0x002ff20003800000 */
.L_x_169:
[----:B------:R-:W-:Y:S01]  /*3bc0*/  @!UP0 UPRMT UR5, UR4, 0x654, UR5 ;  /* 0x0000065404058896 */ /* 0x000fe20008000005 */
[----:B------:R-:W-:Y:S02]  /*3bd0*/  UMOV UR8, 0xffff ;  /* 0x0000ffff00087882 */ /* 0x000fe40000000000 */
[----:B------:R-:W-:-:S06]  /*3be0*/  UMOV UR4, 0x1 ;  /* 0x0000000100047882 */ /* 0x000fcc0000000000 */
[----:B------:R-:W-:Y:S01]  /*3bf0*/  @!P0 SYNCS.ARRIVE.TRANS64.RED.A1T0 RZ, [UR5], RZ ;  /* 0x000000ffffff89a7 */ /* 0x000fe20008100405 */
[----:B------:R-:W-:Y:S01]  /*3c00*/  NOP ;  /* 0x0000000000007918 */ /* 0x000fe20000000000 */
[----:B-1----:R-:W1:Y:S01]  /*3c10*/  LDS R0, [UR6+0x14] ;  /* 0x00001406ff007984 */ /* 0x002e620008000800 */
[----:B------:R-:W-:-:S04]  /*3c20*/  ULOP3.LUT UR5, UR24, 0xffff, URZ, 0xc0, !UPT ;  /* 0x0000ffff18057892 */ /* 0x000fc8000f8ec0ff */
[----:B------:R-:W-:-:S04]  /*3c30*/  USHF.R.U32.HI UR5, URZ, 0x5, UR5 ;  /* 0x00000005ff057899 */ /* 0x000fc80008011605 */
[----:B------:R-:W-:Y:S02]  /*3c40*/  USHF.L.U32 UR8, UR8, UR5, URZ ;  /* 0x0000000508087299 */ /* 0x000fe400080006ff */
[----:B------:R-:W-:-:S04]  /*3c50*/  USHF.L.U32 UR4, UR4, UR5, URZ ;  /* 0x0000000504047299 */ /* 0x000fc800080006ff */
[----:B-1----:R-:W-:-:S04]  /*3c60*/  LOP3.LUT R0, R0, UR8, RZ, 0xc0, !PT ;  /* 0x0000000800007c12 */ /* 0x002fc8000f8ec0ff */
[----:B------:R-:W-:-:S13]  /*3c70*/  ISETP.NE.AND P0, PT, R0, UR8, PT ;  /* 0x0000000800007c0c */ /* 0x000fda000bf05270 */
[----:B------:R-:W-:Y:S05]  /*3c80*/  @P0 BRA `(.L_x_80) ;  /* 0x0000000000580947 */ /* 0x000fea0003800000 */
[----:B------:R-:W1:Y:S02]  /*3c90*/  LDS R0, [UR6+0x18] ;  /* 0x00001806ff007984 */ /* 0x000e640008000800 */
[----:B-1----:R-:W-:-:S04]  /*3ca0*/  LOP3.LUT R0, R0, UR4, RZ, 0xc0, !PT ;  /* 0x0000000400007c12 */ /* 0x002fc8000f8ec0ff */
[----:B------:R-:W-:-:S13]  /*3cb0*/  ISETP.NE.AND P0, PT, R0, UR4, PT ;  /* 0x0000000400007c0c */ /* 0x000fda000bf05270 */
[----:B------:R-:W-:Y:S05]  /*3cc0*/  @P0 BRA `(.L_x_81) ;  /* 0x00000000003c0947 */ /* 0x000fea0003800000 */
[----:B------:R-:W1:Y:S01]  /*3cd0*/  S2R R2, SR_LANEID ;  /* 0x0000000000027919 */ /* 0x000e620000000000 */
[----:B------:R-:W-:Y:S01]  /*3ce0*/  ULOP3.LUT UR8, URZ, UR8, URZ, 0x33, !UPT ;  /* 0x00000008ff087292 */ /* 0x000fe2000f8e33ff */
[----:B------:R-:W-:Y:S01]  /*3cf0*/  LOP3.LUT R4, RZ, UR4, RZ, 0x33, !PT ;  /* 0x00000004ff047c12 */ /* 0x000fe2000f8e33ff */
[----:B------:R-:W-:Y:S02]  /*3d00*/  VOTEU.ANY UR7, UPT, PT ;  /* 0x0000000000077886 */ /* 0x000fe400038e0100 */
[----:B------:R-:W-:Y:S01]  /*3d10*/  UFLO.U32 UR7, UR7 ;  /* 0x00000007000772bd */ /* 0x000fe200080e0000 */
[----:B------:R-:W2:Y:S01]  /*3d20*/  REDUX UR4, R4 ;  /* 0x00000000040473c4 */ /* 0x000ea20000000000 */
[----:B------:R-:W-:-:S06]  /*3d30*/  IMAD.U32 R0, RZ, RZ, UR8 ;  /* 0x00000008ff007e24 */ /* 0x000fcc000f8e00ff */
[----:B------:R1:W-:Y:S01]  /*3d40*/  UTCATOMSWS.AND URZ, UR8 ;  /* 0x0000000800ff79e3 */ /* 0x0003e20008000000 */
[----:B------:R-:W3:Y:S01]  /*3d50*/  REDUX UR5, R0 ;  /* 0x00000000000573c4 */ /* 0x000ee20000000000 */
[----:B-1----:R-:W-:Y:S01]  /*3d60*/  ISETP.EQ.U32.AND P0, PT, R2, UR7, PT ;  /* 0x0000000702007c0c */ /* 0x002fe2000bf02070 */
[----:B--2---:R-:W-:Y:S01]  /*3d70*/  IMAD.U32 R2, RZ, RZ, UR4 ;  /* 0x00000004ff027e24 */ /* 0x004fe2000f8e00ff */
[----:B---3--:R-:W-:-:S11]  /*3d80*/  MOV R3, UR5 ;  /* 0x0000000500037c02 */ /* 0x008fd60008000f00 */
[----:B------:R1:W-:Y:S04]  /*3d90*/  @P0 ATOMS.AND RZ, [UR6+0x14], R3 ;  /* 0x00001403ffff098c */ /* 0x0003e8000a800006 */
[----:B------:R1:W-:Y:S01]  /*3da0*/  @P0 ATOMS.AND RZ, [UR6+0x18], R2 ;  /* 0x00001802ffff098c */ /* 0x0003e2000a800006 */
[----:B------:R-:W-:Y:S05]  /*3db0*/  BRA `(.L_x_82) ;  /* 0x0000000000147947 */ /* 0x000fea0003800000 */
.L_x_81:
[----:B------:R-:W-:Y:S02]  /*3dc0*/  MOV R2, 0x3de0 ;  /* 0x00003de000027802 */ /* 0x000fe40000000f00 */
[----:B---345:R-:W-:Y:S05]  /*3dd0*/  CALL.REL.NOINC `($__internal_0_$__cuda_sm10x_tcgen05_guardrail_trap_col_being_dealloced_not_returned_by_alloc) ;  /* 0x00000084000c7944 */ /* 0x038fea0003c00000 */
[----:B------:R-:W-:Y:S05]  /*3de0*/  BRA `(.L_x_82) ;  /* 0x0000000000087947 */ /* 0x000fea0003800000 */
.L_x_80:
[----:B------:R-:W-:Y:S02]  /*3df0*/  MOV R2, 0x3e10 ;  /* 0x00003e1000027802 */ /* 0x000fe40000000f00 */
[----:B---345:R-:W-:Y:S05]  /*3e00*/  CALL.REL.NOINC `($__internal_2_$__cuda_sm10x_tcgen05_guardrail_trap_unallocated_columns_being_dealloced) ;  /* 0x0000008400187944 */ /* 0x038fea0003c00000 */
.L_x_82:
[----:B------:R-:W-:Y:S01]  /*3e10*/  NOP ;  /* 0x0000000000007918 */ /* 0x000fe20000000000 */
[----:B----4-:R-:W-:Y:S05]  /*3e20*/  EXIT ;  /* 0x000000000000794d */ /* 0x010fea0003800000 */
.L_x_55:
[----:B------:R-:W-:-:S09]  /*3e30*/  UISETP.NE.OR UP5, UPT, UR10, 0x3, !UP5 ;  /* 0x000000030a00788c */ /* 0x000fd2000efa5670 */
[----:B------:R-:W-:Y:S05]  /*3e40*/  BRA.U UP5, `(.L_x_83) ;  /* 0x0000001105147547 */ /* 0x000fea000b800000 */
[----:B------:R-:W1:Y:S01]  /*3e50*/  LDC R0, c[0x0][0xb30] ;  /* 0x0002cc00ff007b82 */ /* 0x000e620000000800 */
[----:B------:R-:W2:Y:S01]  /*3e60*/  LDCU.64 UR8, c[0x0][0x888] ;  /* 0x00011100ff0877ac */ /* 0x000ea20008000a00 */
[----:B------:R-:W-:Y:S02]  /*3e70*/  HFMA2 R29, -RZ, RZ, 0, 0 ;  /* 0x00000000ff1d7431 */ /* 0x000fe400000001ff */
[----:B------:R-:W-:Y:S01]  /*3e80*/  IMAD.MOV.U32 R31, RZ, RZ, 0x1 ;  /* 0x00000001ff1f7424 */ /* 0x000fe200078e00ff */
[----:B------:R-:W-:Y:S01]  /*3e90*/  MOV R23, 0x2000 ;  /* 0x0000200000177802 */ /* 0x000fe20000000f00 */
[----:B------:R-:W3:Y:S01]  /*3ea0*/  LDCU.64 UR4, c[0x0][0x890] ;  /* 0x00011200ff0477ac */ /* 0x000ee20008000a00 */
[----:B------:R-:W-:Y:S01]  /*3eb0*/  IMAD.MOV.U32 R30, RZ, RZ, RZ ;  /* 0x000000ffff1e7224 */ /* 0x000fe200078e00ff */
[----:B------:R-:W4:Y:S01]  /*3ec0*/  LDC R19, c[0x0][0x370] ;  /* 0x0000dc00ff137b82 */ /* 0x000f220000000800 */
[----:B------:R-:W-:Y:S01]  /*3ed0*/  UMOV UR7, 0x400 ;  /* 0x0000040000077882 */ /* 0x000fe20000000000 */
[----:B------:R-:W-:-:S02]  /*3ee0*/  UPLOP3.LUT UP1, UPT, UPT, UPT, UPT, 0x40, 0x4 ;  /* 0x000000000004789c */ /* 0x000fc40003f2e870 */
[----:B------:R-:W-:-:S04]  /*3ef0*/  ULEA UR7, UR37, UR7, 0x18 ;  /* 0x0000000725077291 */ /* 0x000fc8000f8ec0ff */
[----:B------:R-:W4:Y:S01]  /*3f00*/  LDC R2, c[0x0][0xb0c] ;  /* 0x0002c300ff027b82 */ /* 0x000f220000000800 */
[----:B------:R-:W-:Y:S02]  /*3f10*/  UIADD3 UR13, UPT, UPT, UR7, 0x58, URZ ;  /* 0x00000058070d7890 */ /* 0x000fe4000fffe0ff */
[----:B--2---:R-:W-:Y:S02]  /*3f20*/  UISETP.NE.U32.AND UP2, UPT, UR8, URZ, UPT ;  /* 0x000000ff0800728c */ /* 0x004fe4000bf45070 */
[----:B------:R-:W-:Y:S02]  /*3f30*/  UIADD3 UR33, UPT, UPT, UR7, 0x40, URZ ;  /* 0x0000004007217890 */ /* 0x000fe4000fffe0ff */
[----:B---3--:R-:W-:Y:S01]  /*3f40*/  UISETP.NE.U32.AND UP3, UPT, UR4, URZ, UPT ;  /* 0x000000ff0400728c */ /* 0x008fe2000bf65070 */
[----:B------:R-:W2:Y:S01]  /*3f50*/  LDC R18, c[0x0][0xb20] ;  /* 0x0002c800ff127b82 */ /* 0x000ea20000000800 */
[----:B-1----:R-:W-:Y:S01]  /*3f60*/  ISETP.NE.AND P1, PT, R0, 0x1, PT ;  /* 0x000000010000780c */ /* 0x002fe20003f25270 */
[----:B------:R-:W-:-:S02]  /*3f70*/  UISETP.NE.AND.EX UP2, UPT, UR9, URZ, UPT, UP2 ;  /* 0x000000ff0900728c */ /* 0x000fc4000bf45320 */
[----:B------:R-:W-:Y:S02]  /*3f80*/  UIADD3 UR25, UPT, UPT, UR7, 0x48, URZ ;  /* 0x0000004807197890 */ /* 0x000fe4000fffe0ff */
[----:B------:R-:W-:Y:S02]  /*3f90*/  UIADD3 UR17, UPT, UPT, UR7, 0x50, URZ ;  /* 0x0000005007117890 */ /* 0x000fe4000fffe0ff */
[----:B------:R-:W1:Y:S01]  /*3fa0*/  LDC.64 R32, c[0x0][0x348] ;  /* 0x0000d200ff207b82 */ /* 0x000e620000000a00 */
[----:B------:R-:W-:Y:S02]  /*3fb0*/  UPRMT UR13, UR37, 0x654, UR13 ;  /* 0x00000654250d7896 */ /* 0x000fe4000800000d */
[----:B------:R-:W-:-:S05]  /*3fc0*/  UISETP.NE.AND.EX UP3, UPT, UR5, URZ, UPT, UP3 ;  /* 0x000000ff0500728c */ /* 0x000fca000bf65330 */
[----:B------:R-:W3:Y:S08]  /*3fd0*/  LDC.64 R16, c[0x0][0xb10] ;  /* 0x0002c400ff107b82 */ /* 0x000ef00000000a00 */
[----:B------:R-:W1:Y:S08]  /*3fe0*/  LDC.64 R6, c[0x0][0xb18] ;  /* 0x0002c600ff067b82 */ /* 0x000e700000000a00 */
[----:B------:R-:W1:Y:S08]  /*3ff0*/  LDC.64 R4, c[0x0][0xb28] ;  /* 0x0002ca00ff047b82 */ /* 0x000e700000000a00 */
[----:B--2-4-:R-:W1:Y:S02]  /*4000*/  LDC R22, c[0x0][0x374] ;  /* 0x0000dd00ff167b82 */ /* 0x014e640000000800 */
.L_x_94:
[C---:B------:R-:W-:Y:S02]  /*4010*/  LEA R0, R30.reuse, UR7, 0x3 ;  /* 0x000000071e007c11 */ /* 0x040fe4000f8e18ff */
[----:B------:R-:W-:Y:S02]  /*4020*/  SHF.L.U32 R3, R29, 0x1f, RZ ;  /* 0x0000001f1d037819 */ /* 0x000fe400000006ff */
[----:B------:R-:W-:Y:S02]  /*4030*/  LEA R24, R30, UR7, 0x4 ;  /* 0x000000071e187c11 */ /* 0x000fe4000f8e20ff */
[----:B--2---:R-:W2:Y:S02]  /*4040*/  SYNCS.PHASECHK.TRANS64.TRYWAIT P0, [R0+URZ+0x90], R3 ;  /* 0x00009003000075a7 */ /* 0x004ea400080011ff */
[----:B--2---:R-:W-:Y:S05]  /*4050*/  @!P0 BRA `(.L_x_84) ;  /* 0x0000007c00208947 */ /* 0x004fea0003800000 */
.L_x_170:
[----:B------:R-:W-:Y:S01]  /*4060*/  ISETP.GE.AND P0, PT, R72, 0x1, PT ;  /* 0x000000014800780c */ /* 0x000fe20003f06270 */
[----:B------:R-:W4:Y:S01]  /*4070*/  LDS.128 R24, [R24+0x100] ;  /* 0x0001000018187984 */ /* 0x000f220000000c00 */
[----:B--2---:R-:W-:Y:S01]  /*4080*/  VIADD R0, R0, 0xa0 ;  /* 0x000000a000007836 */ /* 0x004fe20000000000 */
[----:B------:R-:W-:Y:S01]  /*4090*/  @!PT LDS RZ, [RZ] ;  /* 0x00000000fffff984 */ /* 0x000fe20000000800 */
[----:B------:R-:W-:Y:S01]  /*40a0*/  @!PT LDS RZ, [RZ] ;  /* 0x00000000fffff984 */ /* 0x000fe20000000800 */
[----:B------:R-:W-:Y:S01]  /*40b0*/  @!PT LDS RZ, [RZ] ;  /* 0x00000000fffff984 */ /* 0x000fe20000000800 */
[----:B------:R-:W-:Y:S01]  /*40c0*/  @!PT LDS RZ, [RZ] ;  /* 0x00000000fffff984 */ /* 0x000fe20000000800 */
[----:B------:R2:W-:Y:S06]  /*40d0*/  MEMBAR.ALL.CTA ;  /* 0x0000000000007992 */ /* 0x0005ec0000008000 */
[----:B--2---:R-:W2:Y:S01]  /*40e0*/  FENCE.VIEW.ASYNC.S ;  /* 0x00000000000073c6 */ /* 0x004ea20000000000 */
[----:B------:R-:W-:Y:S04]  /*40f0*/  PRMT R0, RZ, 0x654, R0 ;  /* 0x00000654ff007816 */ /* 0x000fe80000000000 */
[----:B--2---:R2:W-:Y:S01]  /*4100*/  SYNCS.ARRIVE.TRANS64.RED.A1T0 RZ, [R0+URZ], RZ ;  /* 0x000000ff00ff79a7 */ /* 0x0045e200081004ff */
[----:B----4-:R-:W-:Y:S11]  /*4110*/  LOP3.LUT P3, RZ, R26, 0x1, RZ, 0xc0, !PT ;  /* 0x000000011aff7812 */ /* 0x010ff6000786c0ff */
[----:B------:R-:W-:Y:S02]  /*4120*/  @!UPT UIADD3 URZ, UPT, UPT, URZ, URZ, URZ ;  /* 0x000000fffffff290 */ /* 0x000fe4000fffe0ff */
[----:B------:R-:W-:Y:S02]  /*4130*/  @P3 MOV R13, R24 ;  /* 0x00000018000d3202 */ /* 0x000fe40000000f00 */
[----:B------:R-:W-:Y:S01]  /*4140*/  @P3 LOP3.LUT R8, R25, 0xffff, RZ, 0xc0, !PT ;  /* 0x0000ffff19083812 */ /* 0x000fe200078ec0ff */
[----:B--2---:R-:W-:Y:S06]  /*4150*/  @!P0 BRA `(.L_x_85) ;  /* 0x0000000000a48947 */ /* 0x004fec0003800000 */
[----:B-1----:R-:W-:Y:S01]  /*4160*/  IMAD.HI.U32 R35, R22, R7, RZ ;  /* 0x0000000716237227 */ /* 0x002fe200078e00ff */
[----:B------:R-:W-:Y:S02]  /*4170*/  ISETP.NE.AND P0, PT, R6, 0x1, PT ;  /* 0x000000010600780c */ /* 0x000fe40003f05270 */
[----:B------:R-:W-:Y:S01]  /*4180*/  ISETP.NE.AND P2, PT, R72, 0x1, PT ;  /* 0x000000014800780c */ /* 0x000fe20003f45270 */
[----:B---3--:R-:W-:Y:S01]  /*4190*/  IMAD.HI.U32 R34, R19, R16, RZ ;  /* 0x0000001013227227 */ /* 0x008fe200078e00ff */
[----:B------:R-:W-:Y:S02]  /*41a0*/  SHF.R.U32.HI R35, RZ, R18, R35 ;  /* 0x00000012ff237219 */ /* 0x000fe40000011623 */
[----:B------:R-:W-:Y:S01]  /*41b0*/  ISETP.NE.AND P4, PT, R2, 0x1, PT ;  /* 0x000000010200780c */ /* 0x000fe20003f85270 */
[----:B------:R-:W-:Y:S01]  /*41c0*/  IMAD.HI.U32 R36, R13, R16, RZ ;  /* 0x000000100d247227 */ /* 0x000fe200078e00ff */
[----:B------:R-:W-:Y:S02]  /*41d0*/  SHF.R.U32.HI R34, RZ, R17, R34 ;  /* 0x00000011ff227219 */ /* 0x000fe40000011622 */
[----:B------:R-:W-:Y:S01]  /*41e0*/  SEL R3, R22, R35, !P0 ;  /* 0x0000002316037207 */ /* 0x000fe20004000000 */
[C---:B------:R-:W-:Y:S01]  /*41f0*/  IMAD.HI.U32 R35, R8.reuse, R7, RZ ;  /* 0x0000000708237227 */ /* 0x040fe200078e00ff */
[----:B------:R-:W-:Y:S02]  /*4200*/  SEL R11, R19, R34, !P4 ;  /* 0x00000022130b7207 */ /* 0x000fe40006000000 */
[----:B------:R-:W-:Y:S01]  /*4210*/  SHF.R.U32.HI R36, RZ, R17, R36 ;  /* 0x00000011ff247219 */ /* 0x000fe20000011624 */
[----:B------:R-:W-:Y:S01]  /*4220*/  IMAD.HI.U32 R38, R3, R4, RZ ;  /* 0x0000000403267227 */ /* 0x000fe200078e00ff */
[----:B------:R-:W-:Y:S03]  /*4230*/  SHF.R.U32.HI R35, RZ, R18, R35 ;  /* 0x00000012ff237219 */ /* 0x000fe60000011623 */
[----:B------:R-:W-:Y:S01]  /*4240*/  IMAD.HI.U32 R34, R11, R4, RZ ;  /* 0x000000040b227227 */ /* 0x000fe200078e00ff */
[----:B------:R-:W-:Y:S02]  /*4250*/  @P2 SHF.R.U32.HI R3, RZ, R5, R38 ;  /* 0x00000005ff032219 */ /* 0x000fe40000011626 */
[----:B------:R-:W-:Y:S02]  /*4260*/  SEL R9, R8, R35, !P0 ;  /* 0x0000002308097207 */ /* 0x000fe40004000000 */
[----:B------:R-:W-:Y:S01]  /*4270*/  @P2 SHF.R.U32.HI R11, RZ, R5, R34 ;  /* 0x00000005ff0b2219 */ /* 0x000fe20000011622 */
[C---:B------:R-:W-:Y:S01]  /*4280*/  IMAD R10, R72.reuse, R3, RZ ;  /* 0x00000003480a7224 */ /* 0x040fe200078e02ff */
[----:B------:R-:W-:Y:S01]  /*4290*/  SEL R3, R13, R36, !P4 ;  /* 0x000000240d037207 */ /* 0x000fe20006000000 */
[C---:B------:R-:W-:Y:S03]  /*42a0*/  IMAD.HI.U32 R14, R9.reuse, R4, RZ ;  /* 0x00000004090e7227 */ /* 0x040fe600078e00ff */
[----:B------:R-:W-:Y:S01]  /*42b0*/  ISETP.GE.AND P0, PT, R9, R10, PT ;  /* 0x0000000a0900720c */ /* 0x000fe20003f06270 */
[C---:B------:R-:W-:Y:S01]  /*42c0*/  IMAD R12, R72.reuse, R11, RZ ;  /* 0x0000000b480c7224 */ /* 0x040fe200078e02ff */
[-C--:B------:R-:W-:Y:S04]  /*42d0*/  SHF.R.U32.HI R14, RZ, R5.reuse, R14 ;  /* 0x00000005ff0e7219 */ /* 0x080fe8000001160e */
[----:B------:R-:W-:Y:S02]  /*42e0*/  ISETP.GE.OR P0, PT, R3, R12, P0 ;  /* 0x0000000c0300720c */ /* 0x000fe40000706670 */
[----:B------:R-:W-:Y:S05]  /*42f0*/  SEL R15, R9, R14, !P2 ;  /* 0x0000000e090f7207 */ /* 0x000fea0005000000 */
[----:B------:R-:W-:Y:S04]  /*4300*/  IMAD.MOV R14, RZ, RZ, -R15 ;  /* 0x000000ffff0e7224 */ /* 0x000fe800078e0a0f */
[----:B------:R-:W-:Y:S02]  /*4310*/  IMAD R14, R72, R14, R9 ;  /* 0x0000000e480e7224 */ /* 0x000fe400078e0209 */
[C---:B------:R-:W-:Y:S05]  /*4320*/  @!P0 IMAD.HI.U32 R10, R3.reuse, R4, RZ ;  /* 0x00000004030a8227 */ /* 0x040fea00078e00ff */
[----:B------:R-:W-:Y:S04]  /*4330*/  @!P0 SHF.R.U32.HI R10, RZ, R5, R10 ;  /* 0x00000005ff0a8219 */ /* 0x000fe8000001160a */
[----:B------:R-:W-:Y:S01]  /*4340*/  @!P0 SEL R0, R3, R10, !P2 ;  /* 0x0000000a03008207 */ /* 0x000fe20005000000 */
[----:B------:R-:W-:Y:S03]  /*4350*/  IMAD.MOV R10, RZ, RZ, -R3 ;  /* 0x000000ffff0a7224 */ /* 0x000fe600078e0a03 */
[----:B------:R-:W-:Y:S01]  /*4360*/  @!P0 IADD3 R15, PT, PT, R15, -R0, RZ ;  /* 0x800000000f0f8210 */ /* 0x000fe20007ffe0ff */
[----:B------:R-:W-:Y:S01]  /*4370*/  @!P0 IMAD R0, R11, R14, R0 ;  /* 0x0000000e0b008224 */ /* 0x000fe200078e0200 */
[----:B------:R-:W-:Y:S01]  /*4380*/  IADD3 R11, PT, PT, -R9, RZ, RZ ;  /* 0x000000ff090b7210 */ /* 0x000fe20007ffe1ff */
[----:B------:R-:W-:Y:S02]  /*4390*/  IMAD R13, R2, R10, R13 ;  /* 0x0000000a020d7224 */ /* 0x000fe400078e020d */
[----:B------:R-:W-:Y:S02]  /*43a0*/  @!P0 IMAD R9, R15, R72, R3 ;  /* 0x000000480f098224 */ /* 0x000fe400078e0203 */
[----:B------:R-:W-:Y:S02]  /*43b0*/  @!P0 IMAD.MOV.U32 R3, RZ, RZ, R0 ;  /* 0x000000ffff038224 */ /* 0x000fe400078e0000 */
[----:B------:R-:W-:Y:S02]  /*43c0*/  IMAD R8, R6, R11, R8 ;  /* 0x0000000b06087224 */ /* 0x000fe400078e0208 */
[----:B------:R-:W-:Y:S02]  /*43d0*/  IMAD R13, R3, R2, R13 ;  /* 0x00000002030d7224 */ /* 0x000fe400078e020d */
[----:B------:R-:W-:Y:S02]  /*43e0*/  IMAD R8, R9, R6, R8 ;  /* 0x0000000609087224 */ /* 0x000fe400078e0208 */
.L_x_85:
[----:B------:R-:W-:Y:S05]  /*43f0*/  BRA.U UP1, `(.L_x_86) ;  /* 0x0000000101107547 */ /* 0x000fea000b800000 */
[----:B------:R-:W-:Y:S04]  /*4400*/  MOV R0, UR6 ;  /* 0x0000000600007c02 */ /* 0x000fe80008000f00 */
[----:B------:R-:W-:Y:S04]  /*4410*/  SHF.L.U32 R3, R0, 0x1f, RZ ;  /* 0x0000001f00037819 */ /* 0x000fe800000006ff */
[----:B------:R-:W2:Y:S02]  /*4420*/  SYNCS.PHASECHK.TRANS64.TRYWAIT P0, [UR7+0x88], R3 ;  /* 0x00008803ff0075a7 */ /* 0x000ea40008001107 */
[----:B--2---:R-:W-:Y:S05]  /*4430*/  @!P0 BRA `(.L_x_87) ;  /* 0x00000078003c8947 */ /* 0x004fea0003800000 */
.L_x_86:
[----:B------:R-:W-:Y:S02]  /*4440*/  R2UR UR35, R21 ;  /* 0x00000000152372ca */ /* 0x000fe400000e0000 */
[----:B------:R-:W-:Y:S02]  /*4450*/  R2UR UR34, R20 ;  /* 0x00000000142272ca */ /* 0x000fe400000e0000 */
[----:B------:R-:W-:Y:S02]  /*4460*/  ISETP.NE.U32.AND P2, PT, RZ, UR4, PT ;  /* 0x00000004ff007c0c */ /* 0x000fe4000bf45070 */
[----:B------:R-:W-:Y:S02]  /*4470*/  SHF.L.U32 R12, R31, 0x1f, RZ ;  /* 0x0000001f1f0c7819 */ /* 0x000fe400000006ff */
[----:B------:R-:W-:Y:S05]  /*4480*/  ISETP.NE.AND.EX P2, PT, RZ, UR5, PT, P2 ;  /* 0x00000005ff007c0c */ /* 0x000fea000bf45320 */
[----:B------:R-:W-:Y:S02]  /*4490*/  USHF.L.U32 UR35, UR35, 0x7, URZ ;  /* 0x0000000723237899 */ /* 0x000fe400080006ff */
[----:B------:R-:W-:Y:S01]  /*44a0*/  USHF.L.U32 UR34, UR34, 0x8, URZ ;  /* 0x0000000822227899 */ /* 0x000fe200080006ff */
[----:B------:R-:W-:Y:S11]  /*44b0*/  BRA.U !UP3, `(.L_x_88) ;  /* 0x000000010b347547 */ /* 0x000ff6000b800000 */
[----:B------:R-:W-:Y:S01]  /*44c0*/  UPLOP3.LUT UP0, UPT, UPT, UPT, UP2, 0x80, 0x8 ;  /* 0x000000000008789c */ /* 0x000fe20003f0f020 */
[----:B--2---:R-:W-:Y:S02]  /*44d0*/  HFMA2 R0, -RZ, RZ, 0, 5.9604644775390625e-08 ;  /* 0x00000001ff007431 */ /* 0x004fe400000001ff */
[----:B------:R-:W-:Y:S03]  /*44e0*/  IMAD.MOV.U32 R171, RZ, RZ, 0x1 ;  /* 0x00000001ffab7424 */ /* 0x000fe600078e00ff */
[----:B------:R-:W-:Y:S05]  /*44f0*/  PLOP3.LUT P0, PT, PT, PT, UP0, 0x80, 0x8 ;  /* 0x000000000008781c */ /* 0x000fea0003f0f008 */
[----:B------:R-:W2:Y:S01]  /*4500*/  @UP0 LDCU.64 UR10, c[0x0][0x888] ;  /* 0x00011100ff0a07ac */ /* 0x000ea20008000a00 */
[----:B------:R-:W-:Y:S07]  /*4510*/  @UP0 UIMAD UR8, UR36, UR4, URZ ;  /* 0x00000004240802a4 */ /* 0x000fee000f8e02ff */
[----:B------:R-:W-:Y:S01]  /*4520*/  @!P0 PRMT R171, R0, 0x7610, R171 ;  /* 0x0000761000ab8816 */ /* 0x000fe200000000ab */
[----:B--2---:R-:W-:Y:S03]  /*4530*/  @UP0 UIMAD.WIDE UR10, UR8, 0x4, UR10 ;  /* 0x00000004080a08a5 */ /* 0x004fe6000f8e020a */
[----:B------:R-:W2:Y:S03]  /*4540*/  @!UP0 LDCU UR8, c[0x0][0x880] ;  /* 0x00011000ff0887ac */ /* 0x000ea60008000800 */
[----:B------:R-:W-:Y:S01]  /*4550*/  IMAD.U32 R10, RZ, RZ, UR10 ;  /* 0x0000000aff0a7e24 */ /* 0x000fe2000f8e00ff */
[----:B------:R-:W-:Y:S05]  /*4560*/  MOV R11, UR11 ;  /* 0x0000000b000b7c02 */ /* 0x000fea0008000f00 */
[----:B-----5:R4:W5:Y:S02]  /*4570*/  @P0 LDG.E R81, desc[UR46][R10.64] ;  /* 0x0000002e0a510981 */ /* 0x020964000c1e1900 */
[----:B--2-4-:R-:W-:Y:S07]  /*4580*/  @!P0 IMAD.U32 R81, RZ, RZ, UR8 ;  /* 0x00000008ff518e24 */ /* 0x014fee000f8e00ff */
.L_x_88:
[----:B-----5:R-:W-:Y:S01]  /*4590*/  @!P2 FSETP.EQ.AND P0, PT, R81, RZ, PT ;  /* 0x000000ff5100a20b */ /* 0x020fe20003f02000 */
[----:B------:R-:W-:Y:S01]  /*45a0*/  @!UPT UIADD3 URZ, UPT, UPT, URZ, URZ, URZ ;  /* 0x000000fffffff290 */ /* 0x000fe2000fffe0ff */
[----:B------:R-:W-:Y:S11]  /*45b0*/  @!P2 BRA `(.L_x_89) ;  /* 0x000000000014a947 */ /* 0x000ff60003800000 */
[----:B------:R-:W-:Y:S02]  /*45c0*/  LOP3.LUT P2, RZ, R171, 0xff, RZ, 0xc0, !PT ;  /* 0x000000ffabff7812 */ /* 0x000fe4000784c0ff */
[----:B------:R-:W-:Y:S04]  /*45d0*/  PLOP3.LUT P0, PT, PT, PT, UP0, 0x80, 0x8 ;  /* 0x000000000008781c */ /* 0x000fe80003f0f008 */
[----:B------:R-:W-:Y:S07]  /*45e0*/  PLOP3.LUT P0, PT, P0, PT, PT, 0x8, 0x80 ;  /* 0x000000000080781c */ /* 0x000fee000070e170 */
[----:B------:R-:W-:Y:S11]  /*45f0*/  @P2 FSETP.EQ.AND P0, PT, R81, RZ, PT ;  /* 0x000000ff5100220b */ /* 0x000ff60003f02000 */
[----:B------:R-:W-:Y:S02]  /*4600*/  @!UPT UIADD3 URZ, UPT, UPT, URZ, URZ, URZ ;  /* 0x000000fffffff290 */ /* 0x000fe4000fffe0ff */
.L_x_89:
[----:B------:R-:W4:Y:S01]  /*4610*/  SYNCS.PHASECHK.TRANS64.TRYWAIT P2, [UR7+0x60], R12 ;  /* 0x0000600cff0075a7 */ /* 0x000f220008041107 */
[----:B------:R-:W-:Y:S04]  /*4620*/  ELECT P4, URZ, PT ;  /* 0x0000000000ff782f */ /* 0x000fe80003880000 */
[----:B------:R-:W-:Y:S11]  /*4630*/  PLOP3.LUT P4, PT, P0, P4, PT, 0xf2, 0x2f ;  /* 0x00000000002f781c */ /* 0x000ff60000789e72 */
[----:B------:R-:W-:Y:S02]  /*4640*/  @!UPT UIADD3 URZ, UPT, UPT, URZ, URZ, URZ ;  /* 0x000000fffffff290 */ /* 0x000fe4000fffe0ff */
[----:B-1----:R-:W-:Y:S05]  /*4650*/  @!P4 IADD3 R9, P0, PT, R32, 0x580, RZ ;  /* 0x000005802009c810 */ /* 0x002fea0007f1e0ff */
[----:B--2---:R-:W-:Y:S01]  /*4660*/  @!P4 IMAD.X R0, RZ, RZ, R33, P0 ;  /* 0x000000ffff00c224 */ /* 0x004fe200000e0621 */
[----:B----4-:R-:W-:Y:S07]  /*4670*/  @!P2 BRA `(.L_x_90) ;  /* 0x0000007400c4a947 */ /* 0x010fee0003800000 */
.L_x_173:
[----:B------:R-:W-:Y:S01]  /*4680*/  @!P4 R2UR UR8, R0 ;  /* 0x000000000008c2ca */ /* 0x000fe200000e0000 */
[----:B------:R-:W-:Y:S01]  /*4690*/  VOTEU.ALL UP1, P4 ;  /* 0x0000000000ff7886 */ /* 0x000fe20002020000 */
[----:B------:R-:W-:Y:S01]  /*46a0*/  @!P4 R2UR UR9, R9 ;  /* 0x000000000909c2ca */ /* 0x000fe200000e0000 */
[----:B------:R-:W-:Y:S01]  /*46b0*/  @!P4 IMAD.MOV.U32 R0, RZ, RZ, 0x2000 ;  /* 0x00002000ff00c424 */ /* 0x000fe200078e00ff */
[----:B------:R-:W-:Y:S01]  /*46c0*/  UMOV UR10, 0x0 ;  /* 0x00000000000a7882 */ /* 0x000fe20000000000 */
[----:B------:R-:W-:Y:S01]  /*46d0*/  UMOV UR11, 0x10000000 ;  /* 0x10000000000b7882 */ /* 0x000fe20000000000 */
[----:B------:R-:W-:Y:S01]  /*46e0*/  @!UP1 UIADD3 UR32, UPT, UPT, UR7, 0x200, URZ ;  /* 0x0000020007209890 */ /* 0x000fe2000fffe0ff */
[----:B------:R-:W-:Y:S01]  /*46f0*/  @!P4 IADD3 R9, P0, PT, R32, 0x580, RZ ;  /* 0x000005802009c810 */ /* 0x000fe20007f1e0ff */
[----:B------:R-:W-:Y:S05]  /*4700*/  VOTEU.ALL UP1, P4 ;  /* 0x0000000000ff7886 */ /* 0x000fea0002020000 */
[----:B------:R-:W-:Y:S01]  /*4710*/  IMAD.U32 R11, RZ, RZ, UR8 ;  /* 0x00000008ff0b7e24 */ /* 0x000fe2000f8e00ff */
[----:B------:R-:W-:Y:S01]  /*4720*/  UPRMT UR8, UR37, 0x654, UR33 ;  /* 0x0000065425087896 */ /* 0x000fe20008000021 */
[----:B------:R-:W-:Y:S03]  /*4730*/  IMAD.U32 R10, RZ, RZ, UR9 ;  /* 0x00000009ff0a7e24 */ /* 0x000fe6000f8e00ff */
[----:B------:R-:W-:Y:S02]  /*4740*/  @!P4 R2UR UR15, R11 ;  /* 0x000000000b0fc2ca */ /* 0x000fe400000e0000 */
[----:B------:R-:W-:Y:S11]  /*4750*/  @!P4 R2UR UR14, R10 ;  /* 0x000000000a0ec2ca */ /* 0x000ff600000e0000 */
[----:B------:R-:W-:Y:S02]  /*4760*/  @!UPT UIADD3 URZ, UPT, UPT, URZ, URZ, URZ ;  /* 0x000000fffffff290 */ /* 0x000fe4000fffe0ff */
[----:B------:R2:W-:Y:S01]  /*4770*/  @!UP1 UTMALDG.3D [UR32], [UR14], desc[UR10] ;  /* 0x00000a200e0095b4 */ /* 0x0005e20008011000 */
[----:B------:R4:W-:Y:S01]  /*4780*/  @!P4 SYNCS.ARRIVE.TRANS64.RED.A0TR RZ, [UR7+0x40], R0 ;  /* 0x00004000ffffc9a7 */ /* 0x0009e20008300407 */
[----:B------:R-:W-:Y:S01]  /*4790*/  SYNCS.ARRIVE.TRANS64.RED.A1T0 RZ, [UR8], RZ ;  /* 0x000000ffffff79a7 */ /* 0x000fe20008100408 */
[----:B----4-:R-:W-:Y:S01]  /*47a0*/  @!P4 IMAD.X R0, RZ, RZ, R33, P0 ;  /* 0x000000ffff00c224 */ /* 0x010fe200000e0621 */
[----:B------:R-:W4:Y:S02]  /*47b0*/  SYNCS.PHASECHK.TRANS64.TRYWAIT P2, [UR7+0x68], R12 ;  /* 0x0000680cff0075a7 */ /* 0x000f240008041107 */
[----:B--2-4-:R-:W-:Y:S05]  /*47c0*/  @!P2 BRA `(.L_x_91) ;  /* 0x000000740088a947 */ /* 0x014fea0003800000 */
.L_x_175:
        /* <DEDUP_REMOVED lines=8> */
[----:B------:R-:W-:Y:S01]  /*4850*/  @!UP1 UIADD3 UR24, UPT, UPT, UR7, 0x2200, URZ ;  /* 0x0000220007189890 */ /* 0x000fe2000fffe0ff */
[----:B------:R-:W-:Y:S01]  /*4860*/  VOTEU.ALL UP1, P4 ;  /* 0x0000000000ff7886 */ /* 0x000fe20002020000 */
[----:B------:R-:W-:Y:S01]  /*4870*/  UMOV UR27, UR35 ;  /* 0x00000023001b7c82 */ /* 0x000fe20008000000 */
[----:B------:R-:W-:Y:S02]  /*4880*/  UMOV UR28, UR36 ;  /* 0x00000024001c7c82 */ /* 0x000fe40008000000 */
[----:B------:R-:W-:Y:S01]  /*4890*/  IMAD.U32 R11, RZ, RZ, UR8 ;  /* 0x00000008ff0b7e24 */ /* 0x000fe2000f8e00ff */
[----:B------:R-:W-:Y:S01]  /*48a0*/  UPRMT UR8, UR37, 0x654, UR25 ;  /* 0x0000065425087896 */ /* 0x000fe20008000019 */
[----:B------:R-:W-:Y:S02]  /*48b0*/  IMAD.U32 R10, RZ, RZ, UR9 ;  /* 0x00000009ff0a7e24 */ /* 0x000fe4000f8e00ff */
[----:B------:R-:W-:Y:S01]  /*48c0*/  @!P4 IMAD.X R20, RZ, RZ, R33, P0 ;  /* 0x000000ffff14c224 */ /* 0x000fe200000e0621 */
[----:B------:R-:W-:Y:S02]  /*48d0*/  @!P4 R2UR UR15, R11 ;  /* 0x000000000b0fc2ca */ /* 0x000fe400000e0000 */
[----:B------:R-:W-:Y:S11]  /*48e0*/  @!P4 R2UR UR14, R10 ;  /* 0x000000000a0ec2ca */ /* 0x000ff600000e0000 */
[----:B------:R-:W-:Y:S02]  /*48f0*/  @!UPT UIADD3 URZ, UPT, UPT, URZ, URZ, URZ ;  /* 0x000000fffffff290 */ /* 0x000fe4000fffe0ff */
[----:B------:R2:W-:Y:S01]  /*4900*/  @!UP1 UTMALDG.3D [UR24], [UR14], desc[UR10] ;  /* 0x00000a180e0095b4 */ /* 0x0005e20008011000 */
[----:B------:R2:W-:Y:S01]  /*4910*/  @!P4 SYNCS.ARRIVE.TRANS64.RED.A0TR RZ, [UR7+0x48], R0 ;  /* 0x00004800ffffc9a7 */ /* 0x0005e20008300407 */
[----:B------:R-:W-:Y:S01]  /*4920*/  SYNCS.ARRIVE.TRANS64.RED.A1T0 RZ, [UR8], RZ ;  /* 0x000000ffffff79a7 */ /* 0x000fe20008100408 */
[----:B------:R-:W4:Y:S02]  /*4930*/  SYNCS.PHASECHK.TRANS64.TRYWAIT P2, [UR7+0x70], R12 ;  /* 0x0000700cff0075a7 */ /* 0x000f240008041107 */
[----:B--2-4-:R-:W-:Y:S05]  /*4940*/  @!P2 BRA `(.L_x_92) ;  /* 0x000000740040a947 */ /* 0x014fea0003800000 */
.L_x_177:
[----:B------:R-:W2:Y:S01]  /*4950*/  LDC.64 R14, c[0x0][0xb10] ;  /* 0x0002c400ff0e7b82 */ /* 0x000ea20000000a00 */
[----:B------:R-:W-:Y:S01]  /*4960*/  @!P4 R2UR UR8, R20 ;  /* 0x000000001408c2ca */ /* 0x000fe200000e0000 */
[----:B------:R-:W-:Y:S01]  /*4970*/  VOTEU.ALL UP1, P4 ;  /* 0x0000000000ff7886 */ /* 0x000fe20002020000 */
[----:B------:R-:W-:Y:S01]  /*4980*/  @!P4 R2UR UR9, R21 ;  /* 0x000000001509c2ca */ /* 0x000fe200000e0000 */
[----:B------:R-:W-:Y:S01]  /*4990*/  UMOV UR10, 0x0 ;  /* 0x00000000000a7882 */ /* 0x000fe20000000000 */
[----:B------:R-:W-:Y:S03]  /*49a0*/  UMOV UR11, 0x10000000 ;  /* 0x10000000000b7882 */ /* 0x000fe60000000000 */
[----:B------:R-:W4:Y:S01]  /*49b0*/  LDC.64 R10, c[0x0][0xb18] ;  /* 0x0002c600ff0a7b82 */ /* 0x000f220000000a00 */
[----:B------:R-:W-:Y:S01]  /*49c0*/  @!UP1 UIADD3 UR18, UPT, UPT, UR34, 0x80, URZ ;  /* 0x0000008022129890 */ /* 0x000fe2000fffe0ff */
[----:B------:R-:W-:Y:S01]  /*49d0*/  @P3 SHF.R.U32.HI R28, RZ, 0x10, R25 ;  /* 0x00000010ff1c3819 */ /* 0x000fe20000011619 */
[----:B------:R-:W-:Y:S01]  /*49e0*/  @!UP1 UIADD3 UR16, UPT, UPT, UR7, 0x4200, URZ ;  /* 0x0000420007109890 */ /* 0x000fe2000fffe0ff */
[----:B------:R-:W-:Y:S01]  /*49f0*/  VIADD R30, R30, 0x1 ;  /* 0x000000011e1e7836 */ /* 0x000fe20000000000 */
[----:B------:R-:W-:Y:S03]  /*4a00*/  VOTEU.ALL UP1, P4 ;  /* 0x0000000000ff7886 */ /* 0x000fe60002020000 */
[----:B------:R-:W5:Y:S01]  /*4a10*/  @!P1 LDC R0, c[0x0][0xb20] ;  /* 0x0002c800ff009b82 */ /* 0x000f620000000800 */
[----:B------:R-:W-:Y:S01]  /*4a20*/  UMOV UR19, UR35 ;  /* 0x0000002300137c82 */ /* 0x000fe20008000000 */
[----:B------:R-:W-:Y:S01]  /*4a30*/  IMAD.U32 R21, RZ, RZ, UR8 ;  /* 0x00000008ff157e24 */ /* 0x000fe2000f8e00ff */
[----:B------:R-:W-:Y:S05]  /*4a40*/  UMOV UR20, UR36 ;  /* 0x0000002400147c82 */ /* 0x000fea0008000000 */
[----:B-1----:R-:W1:Y:S01]  /*4a50*/  @!P1 LDC R3, c[0x0][0xb0c] ;  /* 0x0002c300ff039b82 */ /* 0x002e620000000800 */
[----:B------:R-:W-:Y:S01]  /*4a60*/  IMAD.U32 R20, RZ, RZ, UR9 ;  /* 0x00000009ff147e24 */ /* 0x000fe2000f8e00ff */
[----:B------:R-:W-:Y:S01]  /*4a70*/  UPRMT UR8, UR37, 0x654, UR17 ;  /* 0x0000065425087896 */ /* 0x000fe20008000011 */
[----:B------:R-:W-:Y:S03]  /*4a80*/  @!P4 R2UR UR15, R21 ;  /* 0x00000000150fc2ca */ /* 0x000fe600000e0000 */
[----:B------:R-:W-:Y:S01]  /*4a90*/  @!P4 R2UR UR14, R20 ;  /* 0x00000000140ec2ca */ /* 0x000fe200000e0000 */
[----:B------:R-:W-:Y:S11]  /*4aa0*/  @!P4 IMAD.MOV.U32 R20, RZ, RZ, 0x2000 ;  /* 0x00002000ff14c424 */ /* 0x000ff600078e00ff */
[----:B------:R-:W-:Y:S01]  /*4ab0*/  @!UPT UIADD3 URZ, UPT, UPT, URZ, URZ, URZ ;  /* 0x000000fffffff290 */ /* 0x000fe2000fffe0ff */
[----:B------:R1:W-:Y:S01]  /*4ac0*/  @!UP1 UTMALDG.3D [UR16], [UR14], desc[UR10] ;  /* 0x00000a100e0095b4 */ /* 0x0003e20008011000 */
[----:B------:R1:W-:Y:S02]  /*4ad0*/  @!P4 SYNCS.ARRIVE.TRANS64.RED.A0TR RZ, [UR7+0x50], R20 ;  /* 0x00005014ffffc9a7 */ /* 0x0003e40008300407 */
[----:B-1----:R-:W-:Y:S01]  /*4ae0*/  @!P1 ISETP.NE.AND P2, PT, R3, 0x1, PT ;  /* 0x000000010300980c */ /* 0x002fe20003f45270 */
[C---:B--2---:R-:W-:Y:S01]  /*4af0*/  @!P1 IMAD.HI.U32 R14, R13.reuse, R14, RZ ;  /* 0x0000000e0d0e9227 */ /* 0x044fe200078e00ff */
[----:B----4-:R-:W-:Y:S03]  /*4b00*/  @!P1 ISETP.NE.AND P0, PT, R10, 0x1, PT ;  /* 0x000000010a00980c */ /* 0x010fe60003f05270 */
[C---:B------:R-:W-:Y:S01]  /*4b10*/  @!P1 IMAD.HI.U32 R11, R8.reuse, R11, RZ ;  /* 0x0000000b080b9227 */ /* 0x040fe200078e00ff */
[----:B------:R-:W-:Y:S04]  /*4b20*/  @!P1 SHF.R.U32.HI R14, RZ, R15, R14 ;  /* 0x0000000fff0e9219 */ /* 0x000fe8000001160e */
[----:B-----5:R-:W-:Y:S01]  /*4b30*/  @!P1 SHF.R.U32.HI R9, RZ, R0, R11 ;  /* 0x00000000ff099219 */ /* 0x020fe2000001160b */
[----:B------:R-:W-:Y:S01]  /*4b40*/  SYNCS.ARRIVE.TRANS64.RED.A1T0 RZ, [UR8], RZ ;  /* 0x000000ffffff79a7 */ /* 0x000fe20008100408 */
[----:B------:R-:W-:Y:S02]  /*4b50*/  @!P1 SEL R14, R13, R14, !P2 ;  /* 0x0000000e0d0e9207 */ /* 0x000fe40005000000 */
[----:B------:R-:W-:Y:S01]  /*4b60*/  @!P1 SEL R9, R8, R9, !P0 ;  /* 0x0000000908099207 */ /* 0x000fe20004000000 */
[----:B------:R-:W1:Y:S04]  /*4b70*/  SYNCS.PHASECHK.TRANS64.TRYWAIT P5, [UR7+0x78], R12 ;  /* 0x0000780cff0075a7 */ /* 0x000e6800080a1107 */
[----:B------:R-:W-:Y:S02]  /*4b80*/  @!P1 IMAD.IADD R0, R9, 0x1, -R14 ;  /* 0x0000000109009824 */ /* 0x000fe400078e0a0e */
[----:B------:R-:W-:Y:S02]  /*4b90*/  @!P1 IMAD.IADD R9, R14, 0x1, -R9 ;  /* 0x000000010e099824 */ /* 0x000fe400078e0a09 */
[----:B------:R-:W-:Y:S02]  /*4ba0*/  @!P1 IMAD R13, R0, R3, R13 ;  /* 0x00000003000d9224 */ /* 0x000fe400078e020d */
[----:B------:R-:W-:Y:S01]  /*4bb0*/  @!P1 IMAD R8, R9, R10, R8 ;  /* 0x0000000a09089224 */ /* 0x000fe200078e0208 */
[----:B-1----:R-:W-:Y:S06]  /*4bc0*/  @!P5 BRA `(.L_x_93) ;  /* 0x0000007000b8d947 */ /* 0x002fec0003800000 */
.L_x_179:
[----:B-1----:R-:W-:Y:S01]  /*4bd0*/  @!P4 IADD3 R3, P0, PT, R32, 0x580, RZ ;  /* 0x000005802003c810 */ /* 0x002fe20007f1e0ff */
[----:B------:R-:W-:Y:S01]  /*4be0*/  VOTEU.ALL UP1, P4 ;  /* 0x0000000000ff7886 */ /* 0x000fe20002020000 */
[----:B------:R-:W-:Y:S01]  /*4bf0*/  UMOV UR18, 0x0 ;  /* 0x0000000000127882 */ /* 0x000fe20000000000 */
[----:B------:R-:W-:Y:S01]  /*4c00*/  UMOV UR19, 0x10000000 ;  /* 0x1000000000137882 */ /* 0x000fe20000000000 */
[----:B------:R-:W-:Y:S01]  /*4c10*/  @!P4 R2UR UR9, R3 ;  /* 0x000000000309c2ca */ /* 0x000fe200000e0000 */
[----:B------:R-:W-:Y:S01]  /*4c20*/  @!P4 IMAD.X R0, RZ, RZ, R33, P0 ;  /* 0x000000ffff00c224 */ /* 0x000fe200000e0621 */
[----:B------:R-:W-:Y:S01]  /*4c30*/  @!UP1 UIADD3 UR10, UPT, UPT, UR34, 0xc0, URZ ;  /* 0x000000c0220a9890 */ /* 0x000fe2000fffe0ff */
[----:B------:R-:W-:Y:S01]  /*4c40*/  ISETP.NE.AND P0, PT, R30, 0x2, PT ;  /* 0x000000021e00780c */ /* 0x000fe20003f05270 */
[----:B------:R-:W-:Y:S01]  /*4c50*/  UMOV UR11, UR35 ;  /* 0x00000023000b7c82 */ /* 0x000fe20008000000 */
[----:B------:R-:W-:Y:S01]  /*4c60*/  UMOV UR12, UR36 ;  /* 0x00000024000c7c82 */ /* 0x000fe20008000000 */
[----:B------:R-:W-:Y:S01]  /*4c70*/  @!P4 R2UR UR8, R0 ;  /* 0x000000000008c2ca */ /* 0x000fe200000e0000 */
[----:B------:R-:W-:Y:S01]  /*4c80*/  IMAD.IADD R20, R8, 0x1, R147 ;  /* 0x0000000108147824 */ /* 0x000fe200078e0293 */
[----:B------:R-:W-:Y:S01]  /*4c90*/  @P3 R2UR UR36, R28 ;  /* 0x000000001c2432ca */ /* 0x000fe200000e0000 */
[----:B------:R-:W-:Y:S01]  /*4ca0*/  IMAD.IADD R21, R13, 0x1, R170 ;  /* 0x000000010d157824 */ /* 0x000fe200078e02aa */
[----:B------:R-:W-:Y:S02]  /*4cb0*/  SEL R0, RZ, 0x1, P0 ;  /* 0x00000001ff007807 */ /* 0x000fe40000000000 */
[----:B------:R-:W-:Y:S01]  /*4cc0*/  LOP3.LUT R31, R31, 0x1, RZ, 0x3c, !PT ;  /* 0x000000011f1f7812 */ /* 0x000fe200078e3cff */
[----:B------:R-:W-:Y:S01]  /*4cd0*/  IMAD.U32 R10, RZ, RZ, UR9 ;  /* 0x00000009ff0a7e24 */ /* 0x000fe2000f8e00ff */
[----:B------:R-:W-:Y:S01]  /*4ce0*/  @!UP1 UIADD3 UR9, UPT, UPT, UR7, 0x58, URZ ;  /* 0x0000005807099890 */ /* 0x000fe2000fffe0ff */
[----:B------:R-:W-:Y:S02]  /*4cf0*/  LOP3.LUT R29, R29, R0, RZ, 0x3c, !PT ;  /* 0x000000001d1d7212 */ /* 0x000fe400078e3cff */
[----:B------:R-:W-:Y:S02]  /*4d00*/  SEL R30, R30, RZ, P0 ;  /* 0x000000ff1e1e7207 */ /* 0x000fe40000000000 */
[----:B------:R-:W-:Y:S01]  /*4d10*/  IMAD.U32 R11, RZ, RZ, UR8 ;  /* 0x00000008ff0b7e24 */ /* 0x000fe2000f8e00ff */
[----:B------:R-:W-:Y:S01]  /*4d20*/  @!P4 R2UR UR14, R10 ;  /* 0x000000000a0ec2ca */ /* 0x000fe200000e0000 */
[----:B------:R-:W-:Y:S01]  /*4d30*/  @!UP1 UIADD3 UR8, UPT, UPT, UR7, 0x6200, URZ ;  /* 0x0000620007089890 */ /* 0x000fe2000fffe0ff */
[----:B------:R-:W-:Y:S02]  /*4d40*/  VOTEU.ALL UP1, P4 ;  /* 0x0000000000ff7886 */ /* 0x000fe40002020000 */
[----:B------:R-:W-:Y:S11]  /*4d50*/  @!P4 R2UR UR15, R11 ;  /* 0x000000000b0fc2ca */ /* 0x000ff600000e0000 */
[----:B------:R-:W-:Y:S02]  /*4d60*/  @!UPT UIADD3 URZ, UPT, UPT, URZ, URZ, URZ ;  /* 0x000000fffffff290 */ /* 0x000fe4000fffe0ff */
[----:B------:R2:W-:Y:S01]  /*4d70*/  @!UP1 UTMALDG.3D [UR8], [UR14], desc[UR18] ;  /* 0x000012080e0095b4 */ /* 0x0005e20008011000 */
[----:B------:R2:W-:Y:S01]  /*4d80*/  @!P4 SYNCS.ARRIVE.TRANS64.RED.A0TR RZ, [UR7+0x58], R23 ;  /* 0x00005817ffffc9a7 */ /* 0x0005e20008300407 */
[----:B------:R-:W-:Y:S01]  /*4d90*/  UPLOP3.LUT UP1, UPT, UPT, UPT, UPT, 0x80, 0x8 ;  /* 0x000000000008789c */ /* 0x000fe20003f2f070 */
[----:B------:R-:W-:Y:S01]  /*4da0*/  SYNCS.ARRIVE.TRANS64.RED.A1T0 RZ, [UR13], RZ ;  /* 0x000000ffffff79a7 */ /* 0x000fe2000810040d */
[----:B------:R-:W-:Y:S09]  /*4db0*/  @P3 BRA `(.L_x_94) ;  /* 0xfffffff000943947 */ /* 0x000ff2000383ffff */
[----:B------:R-:W-:-:S04]  /*4dc0*/  SHF.L.U32 R3, R31, 0x1f, RZ ;  /* 0x0000001f1f037819 */ /* 0x000fc800000006ff */
[----:B------:R-:W1:Y:S02]  /*4dd0*/  SYNCS.PHASECHK.TRANS64.TRYWAIT P0, [UR7+0x60], R3 ;  /* 0x00006003ff0075a7 */ /* 0x000e640008001107 */
[----:B-1----:R-:W-:Y:S05]  /*4de0*/  @!P0 BRA `(.L_x_95) ;  /* 0x0000007000488947 */ /* 0x002fea0003800000 */
.L_x_181:
[----:B------:R-:W4:Y:S02]  /*4df0*/  SYNCS.PHASECHK.TRANS64.TRYWAIT P0, [UR7+0x68], R3 ;  /* 0x00006803ff0075a7 */ /* 0x000f240008001107 */
[----:B----4-:R-:W-:Y:S05]  /*4e00*/  @!P0 BRA `(.L_x_96) ;  /* 0x0000007000588947 */ /* 0x010fea0003800000 */
.L_x_183:
[----:B------:R-:W4:Y:S02]  /*4e10*/  SYNCS.PHASECHK.TRANS64.TRYWAIT P0, [UR7+0x70], R3 ;  /* 0x00007003ff0075a7 */ /* 0x000f240008001107 */
[----:B----4-:R-:W-:Y:S05]  /*4e20*/  @!P0 BRA `(.L_x_97) ;  /* 0x0000007000688947 */ /* 0x010fea0003800000 */
.L_x_185:
[----:B-1----:R-:W-:-:S07]  /*4e30*/  MOV R0, UR7 ;  /* 0x0000000700007c02 */ /* 0x002fce0008000f00 */
.L_x_98:
[----:B-1----:R-:W-:-:S04]  /*4e40*/  SHF.L.U32 R3, R31, 0x1f, RZ ;  /* 0x0000001f1f037819 */ /* 0x002fc800000006ff */
[----:B------:R1:W4:Y:S03]  /*4e50*/  SYNCS.PHASECHK.TRANS64.TRYWAIT P0, [R0+URZ+0x78], R3 ;  /* 0x00007803000075a7 */ /* 0x00032600080011ff */
[----:B----4-:R-:W-:Y:S05]  /*4e60*/  @!P0 NANOSLEEP.SYNCS 0x989680 ;  /* 0x009896800000895d */ /* 0x010fea0003900000 */
[----:B------:R-:W4:Y:S02]  /*4e70*/  @!P0 SYNCS.PHASECHK.TRANS64 P0, [R0+URZ+0x78], R3 ;  /* 0x00007803000085a7 */ /* 0x000f2400080010ff */
[----:B--2-4-:R-:W-:Y:S05]  /*4e80*/  @P0 EXIT ;  /* 0x000000000000094d */ /* 0x014fea0003800000 */
[----:B------:R-:W-:Y:S05]  /*4e90*/  BRA `(.L_x_98) ;  /* 0xfffffffc00e87947 */ /* 0x000fea000383ffff */
.L_x_83:
[----:B------:R-:W-:-:S06]  /*4ea0*/  UISETP.GE.AND UP1, UPT, UR10, 0x4, UPT ;  /* 0x000000040a00788c */ /* 0x000fcc000bf26270 */
[----:B------:R-:W-:-:S13]  /*4eb0*/  PLOP3.LUT P0, PT, PT, PT, UP1, 0x80, 0x8 ;  /* 0x000000000008781c */ /* 0x000fda0003f0f018 */
[----:B------:R-:W-:Y:S05]  /*4ec0*/  @!P0 EXIT ;  /* 0x000000000000894d */ /* 0x000fea0003800000 */
[----:B------:R-:W-:Y:S01]  /*4ed0*/  BAR.SYNC.DEFER_BLOCKING 0x6, 0xa0 ;  /* 0x0182800000007b1d */ /* 0x000fe20000010000 */
[C---:B------:R-:W-:Y:S01]  /*4ee0*/  IMAD.SHL.U32 R3, R185.reuse, 0x40, RZ ;  /* 0x00000040b9037824 */ /* 0x040fe200078e00ff */
[C---:B------:R-:W-:Y:S01]  /*4ef0*/  LOP3.LUT R189, R185.reuse, 0x60, RZ, 0xc0, !PT ;  /* 0x00000060b9bd7812 */ /* 0x040fe200078ec0ff */
[C---:B------:R-:W-:Y:S01]  /*4f00*/  IMAD.SHL.U32 R172, R185.reuse, 0x8, RZ ;  /* 0x00000008b9ac7824 */ /* 0x040fe200078e00ff */
[C---:B------:R-:W-:Y:S01]  /*4f10*/  LOP3.LUT R187, R185.reuse, 0x2, RZ, 0xc0, !PT ;  /* 0x00000002b9bb7812 */ /* 0x040fe200078ec0ff */
[----:B------:R-:W-:Y:S01]  /*4f20*/  IMAD.U32 R79, R185, 0x10000, RZ ;  /* 0x00010000b94f7824 */ /* 0x000fe200078e00ff */
[----:B------:R-:W-:Y:S02]  /*4f30*/  UMOV UR49, 0x400 ;  /* 0x0000040000317882 */ /* 0x000fe40000000000 */
[----:B------:R-:W1:Y:S01]  /*4f40*/  LDC R177, c[0x0][0x370] ;  /* 0x0000dc00ffb17b82 */ /* 0x000e620000000800 */
[----:B------:R-:W-:Y:S01]  /*4f50*/  ULEA UR49, UR37, UR49, 0x18 ;  /* 0x0000003125317291 */ /* 0x000fe2000f8ec0ff */
[----:B------:R-:W-:Y:S01]  /*4f60*/  LOP3.LUT R5, R3, 0x180, RZ, 0xc0, !PT ;  /* 0x0000018003057812 */ /* 0x000fe200078ec0ff */
[----:B------:R-:W-:Y:S01]  /*4f70*/  HFMA2 R192, -RZ, RZ, 0, 0 ;  /* 0x00000000ffc07431 */ /* 0x000fe200000001ff */
[----:B------:R-:W-:Y:S01]  /*4f80*/  LOP3.LUT R79, R79, 0x600000, RZ, 0xc0, !PT ;  /* 0x006000004f4f7812 */ /* 0x000fe200078ec0ff */
[----:B------:R-:W-:Y:S01]  /*4f90*/  UIADD3 UR4, UPT, UPT, UR49, 0x8200, URZ ;  /* 0x0000820031047890 */ /* 0x000fe2000fffe0ff */
[----:B------:R-:W-:Y:S01]  /*4fa0*/  LOP3.LUT R172, R5, 0x30, R172, 0xf8, !PT ;  /* 0x0000003005ac7812 */ /* 0x000fe200078ef8ac */
[----:B------:R-:W-:Y:S01]  /*4fb0*/  IMAD.MOV.U32 R76, RZ, RZ, RZ ;  /* 0x000000ffff4c7224 */ /* 0x000fe200078e00ff */
[----:B------:R-:W2:Y:S01]  /*4fc0*/  LDC R74, c[0x0][0xb0c] ;  /* 0x0002c300ff4a7b82 */ /* 0x000ea20000000800 */
[----:B------:R-:W-:-:S02]  /*4fd0*/  LOP3.LUT R185, R185, 0x4, RZ, 0xc0, !PT ;  /* 0x00000004b9b97812 */ /* 0x000fc400078ec0ff */
[----:B------:R-:W-:Y:S02]  /*4fe0*/  CS2R R182, SRZ ;  /* 0x0000000000b67805 */ /* 0x000fe4000001ff00 */
[----:B------:R-:W-:Y:S02]  /*4ff0*/  LOP3.LUT R172, R172, 0x1e40, R3, 0xf8, !PT ;  /* 0x00001e40acac7812 */ /* 0x000fe400078ef803 */
[----:B------:R-:W-:Y:S02]  /*5000*/  CS2R R180, SRZ ;  /* 0x0000000000b47805 */ /* 0x000fe4000001ff00 */
[----:B------:R-:W-:Y:S01]  /*5010*/  IADD3 R184, PT, PT, -R185, 0x2, RZ ;  /* 0x00000002b9b87810 */ /* 0x000fe20007ffe1ff */
[----:B------:R-:W-:Y:S01]  /*5020*/  IMAD.MOV R176, RZ, RZ, -R187 ;  /* 0x000000ffffb07224 */ /* 0x000fe200078e0abb */
[----:B------:R-:W-:Y:S01]  /*5030*/  MOV R188, UR4 ;  /* 0x0000000400bc7c02 */ /* 0x000fe20008000f00 */
[----:B------:R-:W3:Y:S01]  /*5040*/  LDC R174, c[0x0][0xb20] ;  /* 0x0002c800ffae7b82 */ /* 0x000ee20000000800 */
[----:B------:R-:W4:Y:S01]  /*5050*/  LDS R0, [UR49+0x120] ;  /* 0x00012031ff007984 */ /* 0x000f220008000800 */
[----:B------:R-:W-:Y:S01]  /*5060*/  VIADD R186, R172, UR49 ;  /* 0x00000031acba7c36 */ /* 0x000fe20008000000 */
[----:B------:R-:W1:Y:S01]  /*5070*/  LDCU.64 UR52, c[0x0][0x348] ;  /* 0x00006900ff3477ac */ /* 0x000e620008000a00 */
[----:B------:R-:W-:-:S02]  /*5080*/  IMAD.MOV R175, RZ, RZ, -R185 ;  /* 0x000000ffffaf7224 */ /* 0x000fc400078e0ab9 */
[----:B------:R-:W-:Y:S01]  /*5090*/  VIADD R186, R186, 0x200 ;  /* 0x00000200baba7836 */ /* 0x000fe20000000000 */
[----:B------:R-:W1:Y:S01]  /*50a0*/  LDCU.64 UR38, c[0x0][0x888] ;  /* 0x00011100ff2677ac */ /* 0x000e620008000a00 */
[----:B------:R-:W1:Y:S01]  /*50b0*/  LDC R73, c[0x0][0xb30] ;  /* 0x0002cc00ff497b82 */ /* 0x000e620000000800 */
[----:B------:R-:W1:Y:S01]  /*50c0*/  LDCU.64 UR44, c[0x0][0x890] ;  /* 0x00011200ff2c77ac */ /* 0x000e620008000a00 */
[----:B------:R-:W-:-:S06]  /*50d0*/  UIADD3 UR48, UPT, UPT, UR49, 0x200, URZ ;  /* 0x0000020031307890 */ /* 0x000fcc000fffe0ff */
[----:B------:R-:W1:Y:S08]  /*50e0*/  LDC.64 R168, c[0x0][0xb10] ;  /* 0x0002c400ffa87b82 */ /* 0x000e700000000a00 */
[----:B------:R-:W1:Y:S08]  /*50f0*/  LDC.64 R70, c[0x0][0xb18] ;  /* 0x0002c600ff467b82 */ /* 0x000e700000000a00 */
[----:B------:R-:W1:Y:S08]  /*5100*/  LDC.64 R68, c[0x0][0xb28] ;  /* 0x0002ca00ff447b82 */ /* 0x000e700000000a00 */
[----:B------:R-:W1:Y:S01]  /*5110*/  LDC.64 R166, c[0x0][0x8b0] ;  /* 0x00022c00ffa67b82 */ /* 0x000e620000000a00 */
[----:B----4-:R-:W-:-:S07]  /*5120*/  IMAD.IADD R79, R0, 0x1, R79 ;  /* 0x00000001004f7824 */ /* 0x010fce00078e024f */
[----:B------:R-:W4:Y:S08]  /*5130*/  LDC.64 R164, c[0x0][0x8a8] ;  /* 0x00022a00ffa47b82 */ /* 0x000f300000000a00 */
[----:B--23--:R-:W1:Y:S02]  /*5140*/  LDC R178, c[0x0][0x374] ;  /* 0x0000dd00ffb27b82 */ /* 0x00ce640000000800 */
.L_x_143:
[----:B------:R-:W-:Y:S02]  /*5150*/  LEA R0, R192, UR49, 0x3 ;  /* 0x00000031c0007c11 */ /* 0x000fe4000f8e18ff */
[----:B------:R-:W-:Y:S02]  /*5160*/  SHF.L.U32 R3, R182, 0x1f, RZ ;  /* 0x0000001fb6037819 */ /* 0x000fe400000006ff */
[----:B-1----:R-:W-:Y:S02]  /*5170*/  LEA R16, R192, UR49, 0x4 ;  /* 0x00000031c0107c11 */ /* 0x002fe4000f8e20ff */
[----:B------:R-:W2:Y:S02]  /*5180*/  SYNCS.PHASECHK.TRANS64.TRYWAIT P0, [R0+URZ+0x90], R3 ;  /* 0x00009003000075a7 */ /* 0x000ea400080011ff */
[----:B--2---:R-:W-:Y:S05]  /*5190*/  @!P0 BRA `(.L_x_99) ;  /* 0x0000006c00a48947 */ /* 0x004fea0003800000 */
.L_x_186:
[----:B------:R-:W3:Y:S01]  /*51a0*/  LDC.64 R12, c[0x0][0xb10] ;  /* 0x0002c400ff0c7b82 */ /* 0x000ee20000000a00 */
[----:B------:R-:W4:Y:S01]  /*51b0*/  LDS.128 R16, [R16+0x100] ;  /* 0x0001000010107984 */ /* 0x000f220000000c00 */
[----:B-1----:R-:W-:Y:S01]  /*51c0*/  ISETP.NE.AND P1, PT, R73, 0x1, PT ;  /* 0x000000014900780c */ /* 0x002fe20003f25270 */
[----:B--2---:R-:W-:Y:S01]  /*51d0*/  VIADD R0, R0, 0xa0 ;  /* 0x000000a000007836 */ /* 0x004fe20000000000 */
[----:B------:R-:W-:Y:S04]  /*51e0*/  ISETP.GE.AND P0, PT, R72, 0x1, PT ;  /* 0x000000014800780c */ /* 0x000fe80003f06270 */
[----:B------:R-:W1:Y:S01]  /*51f0*/  LDC.64 R10, c[0x0][0xb18] ;  /* 0x0002c600ff0a7b82 */ /* 0x000e620000000a00 */
[----:B------:R-:W-:Y:S01]  /*5200*/  PRMT R0, RZ, 0x654, R0 ;  /* 0x00000654ff007816 */ /* 0x000fe20000000000 */
[----:B------:R-:W-:Y:S01]  /*5210*/  @!PT LDS RZ, [RZ] ;  /* 0x00000000fffff984 */ /* 0x000fe20000000800 */
[----:B------:R-:W-:Y:S01]  /*5220*/  @!PT LDS RZ, [RZ] ;  /* 0x00000000fffff984 */ /* 0x000fe20000000800 */
[----:B------:R-:W-:Y:S01]  /*5230*/  @!PT LDS RZ, [RZ] ;  /* 0x00000000fffff984 */ /* 0x000fe20000000800 */
[----:B------:R-:W-:Y:S01]  /*5240*/  @!PT LDS RZ, [RZ] ;  /* 0x00000000fffff984 */ /* 0x000fe20000000800 */
[----:B------:R2:W-:Y:S06]  /*5250*/  MEMBAR.ALL.CTA ;  /* 0x0000000000007992 */ /* 0x0005ec0000008000 */
[----:B--2---:R-:W2:Y:S01]  /*5260*/  FENCE.VIEW.ASYNC.S ;  /* 0x00000000000073c6 */ /* 0x004ea20000000000 */
[----:B------:R-:W1:Y:S08]  /*5270*/  @!P1 LDC R14, c[0x0][0xb20] ;  /* 0x0002c800ff0e9b82 */ /* 0x000e700000000800 */
[----:B------:R-:W1:Y:S01]  /*5280*/  @!P1 LDC R9, c[0x0][0xb0c] ;  /* 0x0002c300ff099b82 */ /* 0x000e620000000800 */
[----:B--2---:R2:W-:Y:S01]  /*5290*/  SYNCS.ARRIVE.TRANS64.RED.A1T0 RZ, [R0+URZ], RZ ;  /* 0x000000ff00ff79a7 */ /* 0x0045e200081004ff */
[----:B----4-:R-:W-:Y:S04]  /*52a0*/  LOP3.LUT P4, RZ, R18, 0x1, RZ, 0xc0, !PT ;  /* 0x0000000112ff7812 */ /* 0x010fe8000788c0ff */
[----:B------:R-:W-:Y:S09]  /*52b0*/  P2R R190, PR, RZ, 0x10 ;  /* 0x00000010ffbe7803 */ /* 0x000ff20000000000 */
[----:B------:R-:W-:Y:S02]  /*52c0*/  @P4 MOV R77, R16 ;  /* 0x00000010004d4202 */ /* 0x000fe40000000f00 */
[----:B------:R-:W-:Y:S01]  /*52d0*/  @P4 LOP3.LUT R75, R17, 0xffff, RZ, 0xc0, !PT ;  /* 0x0000ffff114b4812 */ /* 0x000fe200078ec0ff */
[----:B--23--:R-:W-:Y:S06]  /*52e0*/  @!P0 BRA `(.L_x_100) ;  /* 0x0000000000a48947 */ /* 0x00cfec0003800000 */
[----:B------:R-:W-:Y:S01]  /*52f0*/  IMAD.HI.U32 R23, R178, R71, RZ ;  /* 0x00000047b2177227 */ /* 0x000fe200078e00ff */
[----:B------:R-:W-:Y:S02]  /*5300*/  ISETP.NE.AND P0, PT, R70, 0x1, PT ;  /* 0x000000014600780c */ /* 0x000fe40003f05270 */
[----:B------:R-:W-:Y:S01]  /*5310*/  ISETP.NE.AND P2, PT, R72, 0x1, PT ;  /* 0x000000014800780c */ /* 0x000fe20003f45270 */
[----:B------:R-:W-:Y:S01]  /*5320*/  IMAD.HI.U32 R22, R177, R168, RZ ;  /* 0x000000a8b1167227 */ /* 0x000fe200078e00ff */
[----:B------:R-:W-:Y:S02]  /*5330*/  SHF.R.U32.HI R23, RZ, R174, R23 ;  /* 0x000000aeff177219 */ /* 0x000fe40000011617 */
[----:B------:R-:W-:Y:S01]  /*5340*/  ISETP.NE.AND P3, PT, R74, 0x1, PT ;  /* 0x000000014a00780c */ /* 0x000fe20003f65270 */
[----:B------:R-:W-:Y:S01]  /*5350*/  IMAD.HI.U32 R26, R77, R168, RZ ;  /* 0x000000a84d1a7227 */ /* 0x000fe200078e00ff */
[----:B------:R-:W-:Y:S02]  /*5360*/  SHF.R.U32.HI R22, RZ, R169, R22 ;  /* 0x000000a9ff167219 */ /* 0x000fe40000011616 */
[----:B------:R-:W-:Y:S01]  /*5370*/  SEL R3, R178, R23, !P0 ;  /* 0x00000017b2037207 */ /* 0x000fe20004000000 */
[----:B------:R-:W-:Y:S01]  /*5380*/  IMAD.HI.U32 R23, R75, R71, RZ ;  /* 0x000000474b177227 */ /* 0x000fe200078e00ff */
[----:B------:R-:W-:Y:S02]  /*5390*/  SEL R7, R177, R22, !P3 ;  /* 0x00000016b1077207 */ /* 0x000fe40005800000 */
[----:B------:R-:W-:Y:S01]  /*53a0*/  SHF.R.U32.HI R26, RZ, R169, R26 ;  /* 0x000000a9ff1a7219 */ /* 0x000fe2000001161a */
[-C--:B------:R-:W-:Y:S04]  /*53b0*/  IMAD.HI.U32 R22, R3, R68.reuse, RZ ;  /* 0x0000004403167227 */ /* 0x080fe800078e00ff */
[----:B------:R-:W-:Y:S01]  /*53c0*/  IMAD.HI.U32 R24, R7, R68, RZ ;  /* 0x0000004407187227 */ /* 0x000fe200078e00ff */
[-C--:B------:R-:W-:Y:S02]  /*53d0*/  @P2 SHF.R.U32.HI R3, RZ, R69.reuse, R22 ;  /* 0x00000045ff032219 */ /* 0x080fe40000011616 */
[----:B------:R-:W-:Y:S02]  /*53e0*/  SHF.R.U32.HI R22, RZ, R174, R23 ;  /* 0x000000aeff167219 */ /* 0x000fe40000011617 */
[----:B------:R-:W-:Y:S01]  /*53f0*/  @P2 SHF.R.U32.HI R7, RZ, R69, R24 ;  /* 0x00000045ff072219 */ /* 0x000fe20000011618 */
[C---:B------:R-:W-:Y:S01]  /*5400*/  IMAD R2, R72.reuse, R3, RZ ;  /* 0x0000000348027224 */ /* 0x040fe200078e02ff */
[----:B------:R-:W-:Y:S02]  /*5410*/  SEL R5, R75, R22, !P0 ;  /* 0x000000164b057207 */ /* 0x000fe40004000000 */
[----:B------:R-:W-:Y:S01]  /*5420*/  SEL R3, R77, R26, !P3 ;  /* 0x0000001a4d037207 */ /* 0x000fe20005800000 */
[----:B------:R-:W-:Y:S01]  /*5430*/  IMAD R4, R72, R7, RZ ;  /* 0x0000000748047224 */ /* 0x000fe200078e02ff */
[C---:B------:R-:W-:Y:S01]  /*5440*/  ISETP.GE.AND P0, PT, R5.reuse, R2, PT ;  /* 0x000000020500720c */ /* 0x040fe20003f06270 */
[----:B------:R-:W-:Y:S03]  /*5450*/  IMAD.HI.U32 R6, R5, R68, RZ ;  /* 0x0000004405067227 */ /* 0x000fe600078e00ff */
[----:B------:R-:W-:Y:S01]  /*5460*/  ISETP.GE.OR P0, PT, R3, R4, P0 ;  /* 0x000000040300720c */ /* 0x000fe20000706670 */
[----:B------:R-:W-:Y:S01]  /*5470*/  IMAD.MOV R4, RZ, RZ, -R3 ;  /* 0x000000ffff047224 */ /* 0x000fe200078e0a03 */
[-C--:B------:R-:W-:Y:S03]  /*5480*/  SHF.R.U32.HI R6, RZ, R69.reuse, R6 ;  /* 0x00000045ff067219 */ /* 0x080fe60000011606 */
[----:B------:R-:W-:Y:S01]  /*5490*/  IMAD R77, R74, R4, R77 ;  /* 0x000000044a4d7224 */ /* 0x000fe200078e024d */
[----:B------:R-:W-:Y:S05]  /*54a0*/  SEL R15, R5, R6, !P2 ;  /* 0x00000006050f7207 */ /* 0x000fea0005000000 */
[----:B------:R-:W-:Y:S02]  /*54b0*/  IMAD.MOV R6, RZ, RZ, -R15 ;  /* 0x000000ffff067224 */ /* 0x000fe400078e0a0f */
[C---:B------:R-:W-:Y:S04]  /*54c0*/  @!P0 IMAD.HI.U32 R2, R3.reuse, R68, RZ ;  /* 0x0000004403028227 */ /* 0x040fe800078e00ff */
[----:B------:R-:W-:Y:S01]  /*54d0*/  IMAD R6, R72, R6, R5 ;  /* 0x0000000648067224 */ /* 0x000fe200078e0205 */
[----:B------:R-:W-:Y:S04]  /*54e0*/  @!P0 SHF.R.U32.HI R2, RZ, R69, R2 ;  /* 0x00000045ff028219 */ /* 0x000fe80000011602 */
[----:B------:R-:W-:Y:S02]  /*54f0*/  @!P0 SEL R0, R3, R2, !P2 ;  /* 0x0000000203008207 */ /* 0x000fe40005000000 */
[----:B------:R-:W-:Y:S02]  /*5500*/  IADD3 R2, PT, PT, -R5, RZ, RZ ;  /* 0x000000ff05027210 */ /* 0x000fe40007ffe1ff */
[----:B------:R-:W-:Y:S01]  /*5510*/  @!P0 IADD3 R8, PT, PT, R15, -R0, RZ ;  /* 0x800000000f088210 */ /* 0x000fe20007ffe0ff */
[----:B------:R-:W-:Y:S02]  /*5520*/  @!P0 IMAD R0, R7, R6, R0 ;  /* 0x0000000607008224 */ /* 0x000fe400078e0200 */
[----:B------:R-:W-:Y:S02]  /*5530*/  IMAD R75, R70, R2, R75 ;  /* 0x00000002464b7224 */ /* 0x000fe400078e024b */
[----:B------:R-:W-:Y:S02]  /*5540*/  @!P0 IMAD R5, R8, R72, R3 ;  /* 0x0000004808058224 */ /* 0x000fe400078e0203 */
[----:B------:R-:W-:Y:S04]  /*5550*/  @!P0 IMAD.MOV.U32 R3, RZ, RZ, R0 ;  /* 0x000000ffff038224 */ /* 0x000fe800078e0000 */
[----:B------:R-:W-:Y:S02]  /*5560*/  IMAD R77, R3, R74, R77 ;  /* 0x0000004a034d7224 */ /* 0x000fe400078e024d */
[----:B------:R-:W-:Y:S07]  /*5570*/  IMAD R75, R5, R70, R75 ;  /* 0x00000046054b7224 */ /* 0x000fee00078e024b */
.L_x_100:
[----:B-1----:R-:W-:Y:S01]  /*5580*/  @!P1 ISETP.NE.AND P0, PT, R10, 0x1, PT ;  /* 0x000000010a00980c */ /* 0x002fe20003f05270 */
[----:B------:R-:W-:Y:S01]  /*5590*/  @!P1 IMAD.HI.U32 R0, R77, R12, RZ ;  /* 0x0000000c4d009227 */ /* 0x000fe200078e00ff */
[----:B------:R-:W-:Y:S01]  /*55a0*/  @!P1 ISETP.NE.AND P2, PT, R9, 0x1, PT ;  /* 0x000000010900980c */ /* 0x000fe20003f45270 */
[----:B------:R-:W-:Y:S01]  /*55b0*/  ULOP3.LUT UP0, URZ, UR48, 0x1b0, URZ, 0xc0, !UPT ;  /* 0x000001b030ff7892 */ /* 0x000fe2000f80c0ff */
[----:B------:R-:W-:Y:S01]  /*55c0*/  R2UR UR42, R21 ;  /* 0x00000000152a72ca */ /* 0x000fe200000e0000 */
[----:B------:R-:W-:Y:S01]  /*55d0*/  @!P1 IMAD.HI.U32 R3, R75, R11, RZ ;  /* 0x0000000b4b039227 */ /* 0x000fe200078e00ff */
[----:B------:R-:W-:Y:S02]  /*55e0*/  @!P1 SHF.R.U32.HI R0, RZ, R13, R0 ;  /* 0x0000000dff009219 */ /* 0x000fe40000011600 */
[----:B------:R-:W-:Y:S01]  /*55f0*/  R2UR UR41, R20 ;  /* 0x00000000142972ca */ /* 0x000fe200000e0000 */
[----:B------:R-:W-:Y:S01]  /*5600*/  VIADD R192, R192, 0x1 ;  /* 0x00000001c0c07836 */ /* 0x000fe20000000000 */
[----:B------:R-:W-:Y:S02]  /*5610*/  @!P1 SHF.R.U32.HI R2, RZ, R14, R3 ;  /* 0x0000000eff029219 */ /* 0x000fe40000011603 */
[----:B------:R-:W-:Y:S02]  /*5620*/  @!P1 SEL R3, R77, R0, !P2 ;  /* 0x000000004d039207 */ /* 0x000fe40005000000 */
[----:B------:R-:W-:Y:S02]  /*5630*/  @!P1 SEL R2, R75, R2, !P0 ;  /* 0x000000024b029207 */ /* 0x000fe40004000000 */
[----:B------:R-:W-:Y:S01]  /*5640*/  @P4 SHF.R.U32.HI R179, RZ, 0x10, R17 ;  /* 0x00000010ffb34819 */ /* 0x000fe20000011611 */
[----:B------:R-:W-:Y:S02]  /*5650*/  USHF.L.U32 UR42, UR42, 0x7, URZ ;  /* 0x000000072a2a7899 */ /* 0x000fe400080006ff */
[----:B------:R-:W-:Y:S02]  /*5660*/  @!P1 IMAD.IADD R0, R2, 0x1, -R3 ;  /* 0x0000000102009824 */ /* 0x000fe400078e0a03 */
[----:B------:R-:W-:Y:S01]  /*5670*/  @!P1 IMAD.IADD R2, R3, 0x1, -R2 ;  /* 0x0000000103029824 */ /* 0x000fe200078e0a02 */
[----:B------:R-:W-:Y:S01]  /*5680*/  USHF.L.U32 UR41, UR41, 0x8, URZ ;  /* 0x0000000829297899 */ /* 0x000fe200080006ff */
[----:B------:R-:W-:Y:S02]  /*5690*/  @!P1 IMAD R77, R0, R9, R77 ;  /* 0x00000009004d9224 */ /* 0x000fe400078e024d */
[----:B------:R-:W-:Y:S01]  /*56a0*/  @!P1 IMAD R75, R2, R10, R75 ;  /* 0x0000000a024b9224 */ /* 0x000fe200078e024b */
[----:B------:R-:W-:Y:S08]  /*56b0*/  BRA.U !UP0, `(.L_x_101) ;  /* 0x0000000108407547 */ /* 0x000ff0000b800000 */
[----:B------:R-:W1:Y:S01]  /*56c0*/  LDCU.64 UR8, c[0x4][0x88] ;  /* 0x01001100ff0877ac */ /* 0x000e620008000a00 */
[----:B------:R-:W-:Y:S01]  /*56d0*/  MOV R3, 0x0 ;  /* 0x0000000000037802 */ /* 0x000fe20000000f00 */
[----:B------:R-:W-:Y:S02]  /*56e0*/  HFMA2 R12, -RZ, RZ, 0, 5.9604644775390625e-08 ;  /* 0x00000001ff0c7431 */ /* 0x000fe400000001ff */
[----:B------:R-:W-:Y:S02]  /*56f0*/  IMAD.MOV.U32 R8, RZ, RZ, 0x70 ;  /* 0x00000070ff087424 */ /* 0x000fe400078e00ff */
[----:B------:R-:W-:Y:S01]  /*5700*/  IMAD.MOV.U32 R13, RZ, RZ, RZ ;  /* 0x000000ffff0d7224 */ /* 0x000fe200078e00ff */
[----:B------:R-:W2:Y:S01]  /*5710*/  LDCU.64 UR6, c[0x4][0x90] ;  /* 0x01001200ff0677ac */ /* 0x000ea20008000a00 */
[----:B------:R-:W3:Y:S01]  /*5720*/  LDC.64 R2, c[0x4][R3] ;  /* 0x0100000003027b82 */ /* 0x000ee20000000a00 */
[----:B------:R-:W4:Y:S01]  /*5730*/  LDCU.64 UR4, c[0x4][0x8] ;  /* 0x01000100ff0477ac */ /* 0x000f220008000a00 */
[----:B-1----:R-:W-:Y:S01]  /*5740*/  MOV R5, UR9 ;  /* 0x0000000900057c02 */ /* 0x002fe20008000f00 */
[----:B------:R-:W-:Y:S01]  /*5750*/  IMAD.U32 R4, RZ, RZ, UR8 ;  /* 0x00000008ff047e24 */ /* 0x000fe2000f8e00ff */
[----:B--2---:R-:W-:Y:S01]  /*5760*/  MOV R7, UR7 ;  /* 0x0000000700077c02 */ /* 0x004fe20008000f00 */
[----:B------:R-:W-:Y:S01]  /*5770*/  IMAD.U32 R6, RZ, RZ, UR6 ;  /* 0x00000006ff067e24 */ /* 0x000fe2000f8e00ff */
[----:B----4-:R-:W-:Y:S01]  /*5780*/  MOV R11, UR5 ;  /* 0x00000005000b7c02 */ /* 0x010fe20008000f00 */
[----:B------:R-:W-:Y:S02]  /*5790*/  IMAD.U32 R10, RZ, RZ, UR4 ;  /* 0x00000004ff0a7e24 */ /* 0x000fe4000f8e00ff */
[----:B------:R-:W-:Y:S07]  /*57a0*/  LEPC R20, `(.L_x_101) ;  /* 0x000000001014794e */ /* 0x000fee0000000000 */
[----:B---3-5:R-:W-:Y:S05]  /*57b0*/  CALL.ABS.NOINC R2 ;  /* 0x0000000002007343 */ /* 0x028fea0003c00000 */
.L_x_101:
[----:B------:R-:W-:Y:S01]  /*57c0*/  LOP3.LUT P0, RZ, R188, 0x1b0, RZ, 0xc0, !PT ;  /* 0x000001b0bcff7812 */ /* 0x000fe2000780c0ff */
[----:B------:R-:W-:Y:S11]  /*57d0*/  BSSY.RECONVERGENT B6, `(.L_x_102) ;  /* 0x0000013000067945 */ /* 0x000ff60003800200 */
[----:B------:R-:W-:Y:S01]  /*57e0*/  @!UPT UIADD3 URZ, UPT, UPT, URZ, URZ, URZ ;  /* 0x000000fffffff290 */ /* 0x000fe2000fffe0ff */
[----:B------:R-:W-:Y:S05]  /*57f0*/  @!P0 BRA `(.L_x_103) ;  /* 0x0000000000408947 */ /* 0x000fea0003800000 */
        /* <DEDUP_REMOVED lines=16> */
.L_x_103:
[----:B------:R-:W-:Y:S05]  /*5900*/  BSYNC.RECONVERGENT B6 ;  /* 0x0000000000067941 */ /* 0x000fea0003800200 */
.L_x_102:
[----:B------:R-:W-:Y:S01]  /*5910*/  ISETP.NE.U32.AND P4, PT, R166, RZ, PT ;  /* 0x000000ffa600720c */ /* 0x000fe20003f85070 */
[----:B------:R-:W-:Y:S01]  /*5920*/  UISETP.NE.AND UP2, UPT, UR50, URZ, UPT ;  /* 0x000000ff3200728c */ /* 0x000fe2000bf45270 */
[----:B------:R-:W-:Y:S01]  /*5930*/  ISETP.NE.U32.AND P2, PT, RZ, UR38, PT ;  /* 0x00000026ff007c0c */ /* 0x000fe2000bf45070 */
[----:B------:R-:W-:Y:S01]  /*5940*/  UISETP.NE.U32.AND UP1, UPT, UR44, URZ, UPT ;  /* 0x000000ff2c00728c */ /* 0x000fe2000bf25070 */
[----:B------:R-:W-:Y:S01]  /*5950*/  ISETP.NE.AND.EX P4, PT, R167, RZ, PT, P4 ;  /* 0x000000ffa700720c */ /* 0x000fe20003f85340 */
[----:B------:R-:W-:Y:S01]  /*5960*/  UPLOP3.LUT UP0, UPT, UPT, UPT, UPT, 0x40, 0x4 ;  /* 0x000000000004789c */ /* 0x000fe20003f0e870 */
[----:B------:R-:W-:Y:S01]  /*5970*/  ISETP.NE.AND.EX P2, PT, RZ, UR39, PT, P2 ;  /* 0x00000027ff007c0c */ /* 0x000fe2000bf45320 */
[----:B------:R-:W-:Y:S01]  /*5980*/  UISETP.NE.AND.EX UP1, UPT, UR45, URZ, UPT, UP1 ;  /* 0x000000ff2d00728c */ /* 0x000fe2000bf25310 */
[----:B------:R-:W-:Y:S04]  /*5990*/  PLOP3.LUT P1, PT, PT, PT, UP2, 0x80, 0x8 ;  /* 0x000000000008781c */ /* 0x000fe80003f2f028 */
[----:B------:R-:W-:Y:S06]  /*59a0*/  @UP2 UPLOP3.LUT UP0, UPT, UPT, UPT, UP1, 0x80, 0x8 ;  /* 0x000000000008289c */ /* 0x000fec0003f0f010 */
[----:B------:R-:W-:Y:S01]  /*59b0*/  PLOP3.LUT P0, PT, PT, PT, UP0, 0x80, 0x8 ;  /* 0x000000000008781c */ /* 0x000fe20003f0f008 */
[----:B------:R-:W-:Y:S01]  /*59c0*/  @!UPT UIADD3 URZ, UPT, UPT, URZ, URZ, URZ ;  /* 0x000000fffffff290 */ /* 0x000fe2000fffe0ff */
[----:B------:R-:W-:Y:S11]  /*59d0*/  BRA.U !UP1, `(.L_x_104) ;  /* 0x0000000109387547 */ /* 0x000ff6000b800000 */
[----:B------:R-:W-:Y:S01]  /*59e0*/  UISETP.NE.U32.AND UP0, UPT, UR38, URZ, UPT ;  /* 0x000000ff2600728c */ /* 0x000fe2000bf05070 */
[----:B------:R-:W-:Y:S02]  /*59f0*/  HFMA2 R0, -RZ, RZ, 0, 5.9604644775390625e-08 ;  /* 0x00000001ff007431 */ /* 0x000fe400000001ff */
[----:B------:R-:W-:Y:S01]  /*5a00*/  IMAD.MOV.U32 R171, RZ, RZ, 0x1 ;  /* 0x00000001ffab7424 */ /* 0x000fe200078e00ff */
[----:B------:R-:W-:Y:S06]  /*5a10*/  UISETP.NE.AND.EX UP0, UPT, UR39, URZ, UPT, UP0 ;  /* 0x000000ff2700728c */ /* 0x000fec000bf05300 */
[----:B------:R-:W-:Y:S05]  /*5a20*/  PLOP3.LUT P3, PT, PT, PT, UP0, 0x80, 0x8 ;  /* 0x000000000008781c */ /* 0x000fea0003f6f008 */
[----:B------:R-:W1:Y:S01]  /*5a30*/  @UP0 LDCU.64 UR6, c[0x0][0x888] ;  /* 0x00011100ff0607ac */ /* 0x000e620008000a00 */
[----:B------:R-:W-:Y:S07]  /*5a40*/  @UP0 UIMAD UR4, UR36, UR44, URZ ;  /* 0x0000002c240402a4 */ /* 0x000fee000f8e02ff */
[----:B------:R-:W-:Y:S01]  /*5a50*/  @!P3 PRMT R171, R0, 0x7610, R171 ;  /* 0x0000761000abb816 */ /* 0x000fe200000000ab */
[----:B-1----:R-:W-:Y:S03]  /*5a60*/  @UP0 UIMAD.WIDE UR6, UR4, 0x4, UR6 ;  /* 0x00000004040608a5 */ /* 0x002fe6000f8e0206 */
[----:B------:R-:W1:Y:S03]  /*5a70*/  @!UP0 LDCU UR4, c[0x0][0x880] ;  /* 0x00011000ff0487ac */ /* 0x000e660008000800 */
[----:B------:R-:W-:Y:S01]  /*5a80*/  IMAD.U32 R2, RZ, RZ, UR6 ;  /* 0x00000006ff027e24 */ /* 0x000fe2000f8e00ff */
[----:B------:R-:W-:Y:S05]  /*5a90*/  MOV R3, UR7 ;  /* 0x0000000700037c02 */ /* 0x000fea0008000f00 */
[----:B-----5:R2:W5:Y:S02]  /*5aa0*/  @P3 LDG.E R81, desc[UR46][R2.64] ;  /* 0x0000002e02513981 */ /* 0x020564000c1e1900 */
[----:B-12---:R-:W-:Y:S02]  /*5ab0*/  @!P3 IMAD.U32 R81, RZ, RZ, UR4 ;  /* 0x00000004ff51be24 */ /* 0x006fe4000f8e00ff */
.L_x_104:
[----:B------:R-:W-:Y:S05]  /*5ac0*/  @!P4 BRA `(.L_x_105) ;  /* 0x000000000020c947 */ /* 0x000fea0003800000 */
[----:B------:R-:W-:Y:S04]  /*5ad0*/  ISETP.NE.U32.AND P3, PT, R164, RZ, PT ;  /* 0x000000ffa400720c */ /* 0x000fe80003f65070 */
[----:B------:R-:W-:Y:S11]  /*5ae0*/  ISETP.NE.AND.EX P3, PT, R165, RZ, PT, P3 ;  /* 0x000000ffa500720c */ /* 0x000ff60003f65330 */
[----:B------:R-:W-:Y:S02]  /*5af0*/  @!UPT UIADD3 URZ, UPT, UPT, URZ, URZ, URZ ;  /* 0x000000fffffff290 */ /* 0x000fe4000fffe0ff */
[----:B------:R-:W1:Y:S01]  /*5b00*/  @P3 LDC.64 R2, c[0x0][0x8a8] ;  /* 0x00022a00ff023b82 */ /* 0x000e620000000a00 */
[----:B------:R-:W-:Y:S04]  /*5b10*/  @P3 IMAD R0, R166, UR36, RZ ;  /* 0x00000024a6003c24 */ /* 0x000fe8000f8e02ff */
[----:B-1----:R-:W-:Y:S05]  /*5b20*/  @P3 IMAD.WIDE R2, R0, 0x4, R2 ;  /* 0x0000000400023825 */ /* 0x002fea00078e0202 */
[----:B-----5:R1:W5:Y:S02]  /*5b30*/  @P3 LDG.E R78, desc[UR46][R2.64] ;  /* 0x0000002e024e3981 */ /* 0x020364000c1e1900 */
[----:B-1----:R-:W2:Y:S02]  /*5b40*/  @!P3 LDC R78, c[0x0][0x8a0] ;  /* 0x00022800ff4ebb82 */ /* 0x002ea40000000800 */
.L_x_105:
[----:B-----5:R-:W-:Y:S01]  /*5b50*/  FSETP.NEU.AND P4, PT, R81, RZ, PT ;  /* 0x000000ff5100720b */ /* 0x020fe20003f8d000 */
[----:B------:R-:W-:Y:S01]  /*5b60*/  BSSY B1, `(.L_x_106) ;  /* 0x0000047000017945 */ /* 0x000fe20003800000 */
[----:B------:R-:W-:Y:S01]  /*5b70*/  SEL R5, RZ, 0xffffffff, P2 ;  /* 0xffffffffff057807 */ /* 0x000fe20001000000 */
[----:B------:R-:W-:Y:S01]  /*5b80*/  IMAD.MOV.U32 R196, RZ, RZ, 0x1 ;  /* 0x00000001ffc47424 */ /* 0x000fe200078e00ff */
[----:B------:R-:W-:Y:S01]  /*5b90*/  LOP3.LUT P3, RZ, R171, 0xff, RZ, 0xc0, !PT ;  /* 0x000000ffabff7812 */ /* 0x000fe2000786c0ff */
[C---:B------:R-:W-:Y:S01]  /*5ba0*/  IMAD R80, R76.reuse, 0x100, R79 ;  /* 0x000001004c507824 */ /* 0x040fe200078e024f */
[----:B------:R-:W-:Y:S02]  /*5bb0*/  @P1 SEL R0, RZ, 0xffffffff, P4 ;  /* 0xffffffffff001807 */ /* 0x000fe40002000000 */
[----:B------:R-:W-:Y:S02]  /*5bc0*/  CS2R R162, SRZ ;  /* 0x0000000000a27805 */ /* 0x000fe4000001ff00 */
[----:B------:R-:W-:Y:S02]  /*5bd0*/  LEA R3, R181, UR49, 0x3 ;  /* 0x00000031b5037c11 */ /* 0x000fe4000f8e18ff */
[----:B------:R-:W-:Y:S02]  /*5be0*/  CS2R R160, SRZ ;  /* 0x0000000000a07805 */ /* 0x000fe4000001ff00 */
[----:B------:R-:W-:Y:S02]  /*5bf0*/  @P0 SEL R0, R5, R0, !P3 ;  /* 0x0000000005000207 */ /* 0x000fe40005800000 */
[----:B------:R-:W-:Y:S02]  /*5c00*/  CS2R R158, SRZ ;  /* 0x00000000009e7805 */ /* 0x000fe4000001ff00 */
[----:B------:R-:W-:Y:S02]  /*5c10*/  LEA R191, R76, UR49, 0x3 ;  /* 0x000000314cbf7c11 */ /* 0x000fe4000f8e18ff */
[----:B------:R-:W-:Y:S02]  /*5c20*/  CS2R R156, SRZ ;  /* 0x00000000009c7805 */ /* 0x000fe4000001ff00 */
[----:B------:R-:W-:Y:S02]  /*5c30*/  @P1 LOP3.LUT R0, R0, 0x1, RZ, 0xc0, !PT ;  /* 0x0000000100001812 */ /* 0x000fe400078ec0ff */
[----:B------:R-:W-:Y:S02]  /*5c40*/  CS2R R154, SRZ ;  /* 0x00000000009a7805 */ /* 0x000fe4000001ff00 */
[----:B------:R-:W-:Y:S02]  /*5c50*/  SHF.L.U32 R2, R183, 0x1f, RZ ;  /* 0x0000001fb7027819 */ /* 0x000fe400000006ff */
[----:B------:R-:W-:Y:S02]  /*5c60*/  CS2R R152, SRZ ;  /* 0x0000000000987805 */ /* 0x000fe4000001ff00 */
[----:B------:R-:W-:Y:S02]  /*5c70*/  ISETP.NE.U32.OR P6, PT, R0, 0x1, !P1 ;  /* 0x000000010000780c */ /* 0x000fe40004fc5470 */
[----:B------:R-:W-:Y:S02]  /*5c80*/  CS2R R150, SRZ ;  /* 0x0000000000967805 */ /* 0x000fe4000001ff00 */
[----:B------:R-:W-:Y:S02]  /*5c90*/  PLOP3.LUT P2, PT, PT, PT, UP1, 0x80, 0x8 ;  /* 0x000000000008781c */ /* 0x000fe40003f4f018 */
[----:B------:R-:W-:Y:S02]  /*5ca0*/  CS2R R148, SRZ ;  /* 0x0000000000947805 */ /* 0x000fe4000001ff00 */
[----:B------:R-:W-:Y:S02]  /*5cb0*/  SEL R0, RZ, 0xffffffff, P4 ;  /* 0xffffffffff007807 */ /* 0x000fe40002000000 */
[----:B------:R-:W-:Y:S03]  /*5cc0*/  P2R R204, PR, RZ, 0x40 ;  /* 0x00000040ffcc7803 */ /* 0x000fe60000000000 */
[----:B------:R-:W-:Y:S04]  /*5cd0*/  @P6 SHF.L.U32 R4, R180, 0x1f, RZ ;  /* 0x0000001fb4046819 */ /* 0x000fe800000006ff */
[----:B------:R-:W-:Y:S01]  /*5ce0*/  @P2 SEL R0, R5, R0, !P3 ;  /* 0x0000000005002207 */ /* 0x000fe20005800000 */
[----:B------:R-:W1:Y:S03]  /*5cf0*/  @P6 SYNCS.PHASECHK.TRANS64.TRYWAIT P1, [R3+URZ+0x40], R4 ;  /* 0x00004004030065a7 */ /* 0x000e6600080211ff */
[----:B------:R-:W-:Y:S04]  /*5d00*/  LOP3.LUT R0, R0, 0x1, RZ, 0xc0, !PT ;  /* 0x0000000100007812 */ /* 0x000fe800078ec0ff */
[----:B------:R-:W-:Y:S04]  /*5d10*/  ISETP.NE.U32.AND P5, PT, R0, 0x1, PT ;  /* 0x000000010000780c */ /* 0x000fe80003fa5070 */
[----:B------:R-:W-:Y:S01]  /*5d20*/  P2R R197, PR, RZ, 0x20 ;  /* 0x00000020ffc57803 */ /* 0x000fe20000000000 */
[----:B------:R3:W4:Y:S01]  /*5d30*/  SYNCS.PHASECHK.TRANS64.TRYWAIT P0, [R191+URZ+0xb0], R2 ;  /* 0x0000b002bf0075a7 */ /* 0x00072200080011ff */
[----:B-1----:R-:W-:Y:S01]  /*5d40*/  @P6 SEL R196, RZ, 0x1, !P1 ;  /* 0x00000001ffc46807 */ /* 0x002fe20004800000 */
[----:B---3--:R-:W-:Y:S06]  /*5d50*/  @!P6 BRA `(.L_x_107) ;  /* 0x00000000009ce947 */ /* 0x008fec0003800000 */
[----:B------:R-:W-:Y:S01]  /*5d60*/  @P5 IMAD R6, R181, 0x2000, R186 ;  /* 0x00002000b5065824 */ /* 0x000fe200078e02ba */
[----:B------:R-:W-:Y:S01]  /*5d70*/  ISETP.NE.AND P1, PT, R196, RZ, PT ;  /* 0x000000ffc400720c */ /* 0x000fe20003f25270 */
[----:B------:R-:W-:Y:S01]  /*5d80*/  BSSY B0, `(.L_x_108) ;  /* 0x0000010000007945 */ /* 0x000fe20003800000 */
[----:B------:R-:W-:Y:S01]  /*5d90*/  CS2R R150, SRZ ;  /* 0x0000000000967805 */ /* 0x000fe2000001ff00 */
[--C-:B------:R-:W-:Y:S01]  /*5da0*/  @P5 IMAD R7, R187, -0x10, R6.reuse ;  /* 0xfffffff0bb075824 */ /* 0x100fe200078e0206 */
[----:B------:R-:W-:Y:S01]  /*5db0*/  CS2R R148, SRZ ;  /* 0x0000000000947805 */ /* 0x000fe2000001ff00 */
[----:B------:R-:W-:Y:S01]  /*5dc0*/  @P5 IMAD R5, R185, -0x10, R6 ;  /* 0xfffffff0b9055824 */ /* 0x000fe200078e0206 */
[----:B------:R-:W-:Y:S01]  /*5dd0*/  CS2R R158, SRZ ;  /* 0x00000000009e7805 */ /* 0x000fe2000001ff00 */
[----:B------:R-:W-:Y:S01]  /*5de0*/  @P5 IMAD R4, R184, 0x10, R7 ;  /* 0x00000010b8045824 */ /* 0x000fe200078e0207 */
[----:B------:R-:W-:Y:S02]  /*5df0*/  CS2R R156, SRZ ;  /* 0x00000000009c7805 */ /* 0x000fe4000001ff00 */
[----:B------:R-:W-:Y:S02]  /*5e00*/  CS2R R154, SRZ ;  /* 0x00000000009a7805 */ /* 0x000fe4000001ff00 */
[----:B------:R-:W-:Y:S02]  /*5e10*/  CS2R R152, SRZ ;  /* 0x0000000000987805 */ /* 0x000fe4000001ff00 */
[----:B------:R-:W-:Y:S02]  /*5e20*/  CS2R R162, SRZ ;  /* 0x0000000000a27805 */ /* 0x000fe4000001ff00 */
[----:B------:R-:W-:Y:S01]  /*5e30*/  CS2R R160, SRZ ;  /* 0x0000000000a07805 */ /* 0x000fe2000001ff00 */
[----:B------:R-:W-:Y:S06]  /*5e40*/  @P1 BRA `(.L_x_109) ;  /* 0x00000000000c1947 */ /* 0x000fec0003800000 */
[----:B------:R-:W-:Y:S04]  /*5e50*/  SHF.L.U32 R0, R180, 0x1f, RZ ;  /* 0x0000001fb4007819 */ /* 0x000fe800000006ff */
[----:B------:R-:W1:Y:S02]  /*5e60*/  SYNCS.PHASECHK.TRANS64.TRYWAIT P1, [R3+URZ+0x40], R0 ;  /* 0x00004000030075a7 */ /* 0x000e6400080211ff */
[----:B-1----:R-:W-:Y:S05]  /*5e70*/  @!P1 BRA `(.L_x_110) ;  /* 0x0000006000809947 */ /* 0x002fea0003800000 */
.L_x_109:
[----:B------:R-:W-:Y:S05]  /*5e80*/  BSYNC B0 ;  /* 0x0000000000007941 */ /* 0x000fea0003800000 */
.L_x_108:
[----:B------:R-:W-:Y:S01]  /*5e90*/  ISETP.NE.AND P1, PT, R197, RZ, PT ;  /* 0x000000ffc500720c */ /* 0x000fe20003f25270 */
[----:B-1----:R-:W-:Y:S02]  /*5ea0*/  VIADD R3, R3, 0x60 ;  /* 0x0000006003037836 */ /* 0x002fe40000000000 */
[----:B------:R-:W-:Y:S02]  /*5eb0*/  IMAD.U32 R0, RZ, RZ, UR37 ;  /* 0x00000025ff007e24 */ /* 0x000fe4000f8e00ff */
[----:B------:R-:W-:Y:S03]  /*5ec0*/  VIADD R181, R181, 0x1 ;  /* 0x00000001b5b57836 */ /* 0x000fe60000000000 */
[----:B------:R-:W-:Y:S05]  /*5ed0*/  PRMT R0, R0, 0x654, R3 ;  /* 0x0000065400007816 */ /* 0x000fea0000000003 */
[----:B------:R1:W3:Y:S04]  /*5ee0*/  @P1 LDS.128 R148, [R6] ;  /* 0x0000000006941984 */ /* 0x0002e80000000c00 */
[----:B------:R1:W1:Y:S04]  /*5ef0*/  @P1 LDS.128 R156, [R5+0x20] ;  /* 0x00002000059c1984 */ /* 0x0002680000000c00 */
[----:B------:R1:W1:Y:S04]  /*5f00*/  @P1 LDS.128 R152, [R7+0x10] ;  /* 0x0000100007981984 */ /* 0x0002680000000c00 */
[----:B------:R1:W1:Y:S01]  /*5f10*/  @P1 LDS.128 R160, [R4+0x10] ;  /* 0x0000100004a01984 */ /* 0x0002620000000c00 */
[C---:B------:R-:W-:Y:S01]  /*5f20*/  ISETP.NE.AND P1, PT, R181.reuse, 0x4, PT ;  /* 0x00000004b500780c */ /* 0x040fe20003f25270 */
[----:B------:R-:W-:Y:S01]  /*5f30*/  @!PT LDS RZ, [RZ] ;  /* 0x00000000fffff984 */ /* 0x000fe20000000800 */
[----:B------:R-:W-:Y:S01]  /*5f40*/  @!PT LDS RZ, [RZ] ;  /* 0x00000000fffff984 */ /* 0x000fe20000000800 */
[----:B------:R-:W-:Y:S01]  /*5f50*/  @!PT LDS RZ, [RZ] ;  /* 0x00000000fffff984 */ /* 0x000fe20000000800 */
[----:B------:R-:W-:Y:S01]  /*5f60*/  @!PT LDS RZ, [RZ] ;  /* 0x00000000fffff984 */ /* 0x000fe20000000800 */
[----:B------:R5:W-:Y:S06]  /*5f70*/  MEMBAR.ALL.CTA ;  /* 0x0000000000007992 */ /* 0x000bec0000008000 */
[----:B-----5:R-:W5:Y:S01]  /*5f80*/  FENCE.VIEW.ASYNC.S ;  /* 0x00000000000073c6 */ /* 0x020f620000000000 */
[----:B------:R-:W-:Y:S02]  /*5f90*/  SEL R3, RZ, 0x1, P1 ;  /* 0x00000001ff037807 */ /* 0x000fe40000800000 */
[----:B------:R-:W-:Y:S02]  /*5fa0*/  SEL R181, R181, RZ, P1 ;  /* 0x000000ffb5b57207 */ /* 0x000fe40000800000 */
[----:B------:R-:W-:Y:S01]  /*5fb0*/  LOP3.LUT R180, R180, R3, RZ, 0x3c, !PT ;  /* 0x00000003b4b47212 */ /* 0x000fe200078e3cff */
[----:B-----5:R1:W-:Y:S06]  /*5fc0*/  SYNCS.ARRIVE.TRANS64.RED.A1T0 RZ, [R0+URZ], RZ ;  /* 0x000000ff00ff79a7 */ /* 0x0203ec00081004ff */
.L_x_107:
[----:B------:R-:W-:Y:S05]  /*5fd0*/  BSYNC B1 ;  /* 0x0000000000017941 */ /* 0x000fea0003800000 */
.L_x_106:
[----:B-1----:R-:W-:Y:S04]  /*5fe0*/  SHF.R.U32.HI R0, RZ, 0x15, R80 ;  /* 0x00000015ff007819 */ /* 0x002fe80000011650 */
[----:B------:R-:W-:Y:S01]  /*5ff0*/  LOP3.LUT P1, RZ, R0, 0x3, R173, 0x48, !PT ;  /* 0x0000000300ff7812 */ /* 0x000fe200078248ad */
[----:B------:R-:W-:Y:S01]  /*6000*/  @!UPT UIADD3 URZ, UPT, UPT, URZ, URZ, URZ ;  /* 0x000000fffffff290 */ /* 0x000fe2000fffe0ff */
[----:B----4-:R-:W-:Y:S11]  /*6010*/  @P0 BRA `(.L_x_111) ;  /* 0x0000000000080947 */ /* 0x010ff60003800000 */
[----:B------:R-:W1:Y:S02]  /*6020*/  SYNCS.PHASECHK.TRANS64.TRYWAIT P0, [R191+URZ+0xb0], R2 ;  /* 0x0000b002bf0075a7 */ /* 0x000e6400080011ff */
[----:B-1----:R-:W-:Y:S05]  /*6030*/  @!P0 BRA `(.L_x_112) ;  /* 0x0000006000248947 */ /* 0x002fea0003800000 */
.L_x_111:
[----:B------:R-:W-:Y:S04]  /*6040*/  BSSY.RECONVERGENT B6, `(.L_x_113) ;  /* 0x0000012000067945 */ /* 0x000fe80003800200 */
[----:B------:R-:W-:Y:S05]  /*6050*/  @!P1 BRA `(.L_x_114) ;  /* 0x0000000000409947 */ /* 0x000fea0003800000 */
[----:B------:R-:W4:Y:S01]  /*6060*/  LDCU.64 UR8, c[0x4][0x78] ;  /* 0x01000f00ff0877ac */ /* 0x000f220008000a00 */
[----:B------:R-:W-:Y:S01]  /*6070*/  MOV R3, 0x0 ;  /* 0x0000000000037802 */ /* 0x000fe20000000f00 */
[----:B------:R-:W-:Y:S02]  /*6080*/  HFMA2 R12, -RZ, RZ, 0, 5.9604644775390625e-08 ;  /* 0x00000001ff0c7431 */ /* 0x000fe400000001ff */
[----:B------:R-:W-:Y:S02]  /*6090*/  IMAD.MOV.U32 R8, RZ, RZ, 0x192 ;  /* 0x00000192ff087424 */ /* 0x000fe400078e00ff */
[----:B------:R-:W-:Y:S01]  /*60a0*/  IMAD.MOV.U32 R13, RZ, RZ, RZ ;  /* 0x000000ffff0d7224 */ /* 0x000fe200078e00ff */
[----:B------:R-:W5:Y:S01]  /*60b0*/  LDCU.64 UR6, c[0x4][0x80] ;  /* 0x01001000ff0677ac */ /* 0x000f620008000a00 */
[----:B-1----:R-:W1:Y:S01]  /*60c0*/  LDC.64 R2, c[0x4][R3] ;  /* 0x0100000003027b82 */ /* 0x002e620000000a00 */
[----:B------:R-:W2:Y:S01]  /*60d0*/  LDCU.64 UR4, c[0x4][0x18] ;  /* 0x01000300ff0477ac */ /* 0x000ea20008000a00 */
[----:B----4-:R-:W-:Y:S01]  /*60e0*/  MOV R5, UR9 ;  /* 0x0000000900057c02 */ /* 0x010fe20008000f00 */
[----:B------:R-:W-:Y:S01]  /*60f0*/  IMAD.U32 R4, RZ, RZ, UR8 ;  /* 0x00000008ff047e24 */ /* 0x000fe2000f8e00ff */
[----:B-----5:R-:W-:Y:S01]  /*6100*/  MOV R7, UR7 ;  /* 0x0000000700077c02 */ /* 0x020fe20008000f00 */
[----:B------:R-:W-:Y:S01]  /*6110*/  IMAD.U32 R6, RZ, RZ, UR6 ;  /* 0x00000006ff067e24 */ /* 0x000fe2000f8e00ff */
[----:B--2---:R-:W-:Y:S01]  /*6120*/  MOV R11, UR5 ;  /* 0x00000005000b7c02 */ /* 0x004fe20008000f00 */
[----:B------:R-:W-:Y:S02]  /*6130*/  IMAD.U32 R10, RZ, RZ, UR4 ;  /* 0x00000004ff0a7e24 */ /* 0x000fe4000f8e00ff */
[----:B------:R-:W-:Y:S07]  /*6140*/  LEPC R20, `(.L_x_114) ;  /* 0x000000001014794e */ /* 0x000fee0000000000 */
[----:B-1-3--:R-:W-:Y:S05]  /*6150*/  CALL.ABS.NOINC R2 ;  /* 0x0000000002007343 */ /* 0x00afea0003c00000 */
.L_x_114:
[----:B------:R-:W-:Y:S05]  /*6160*/  BSYNC.RECONVERGENT B6 ;  /* 0x0000000000067941 */ /* 0x000fea0003800200 */
.L_x_113:
[-C--:B---3--:R-:W-:Y:S01]  /*6170*/  F2FP.F16.E5M2.UNPACK_B R83, R148.reuse ;  /* 0x00000094ff53723e */ /* 0x088fe200020004ff */
[----:B------:R-:W-:Y:S05]  /*6180*/  WARPSYNC.ALL ;  /* 0x0000000000007948 */ /* 0x000fea0003800000 */
[----:B------:R-:W-:Y:S01]  /*6190*/  R2UR UR4, R80 ;  /* 0x00000000500472ca */ /* 0x000fe200000e0000 */
[--C-:B------:R-:W-:Y:S01]  /*61a0*/  HADD2.F32 R82, -RZ, R83.reuse.H0_H0 ;  /* 0x20000053ff527230 */ /* 0x100fe20000004100 */
[----:B------:R-:W-:Y:S01]  /*61b0*/  F2FP.F16.E5M2.UNPACK_B R85, R148.H1 ;  /* 0x00000094ff55723e */ /* 0x000fe200030004ff */
[----:B------:R-:W-:Y:S01]  /*61c0*/  HADD2.F32 R83, -RZ, R83.H1_H1 ;  /* 0x30000053ff537230 */ /* 0x000fe20000004100 */
[-C--:B------:R-:W-:Y:S01]  /*61d0*/  F2FP.F16.E5M2.UNPACK_B R87, R149.reuse ;  /* 0x00000095ff57723e */ /* 0x080fe200020004ff */
[----:B------:R-:W-:Y:S01]  /*61e0*/  BSSY.RECONVERGENT B0, `(.L_x_115) ;  /* 0x000011d000007945 */ /* 0x000fe20003800200 */
[----:B------:R-:W-:Y:S01]  /*61f0*/  F2FP.F16.E5M2.UNPACK_B R89, R149.H1 ;  /* 0x00000095ff59723e */ /* 0x000fe200030004ff */
[----:B------:R-:W-:Y:S01]  /*6200*/  HADD2.F32 R84, -RZ, R85.H0_H0 ;  /* 0x20000055ff547230 */ /* 0x000fe20000004100 */
[-C--:B------:R-:W-:Y:S01]  /*6210*/  F2FP.F16.E5M2.UNPACK_B R91, R150.reuse ;  /* 0x00000096ff5b723e */ /* 0x080fe200020004ff */
[----:B------:R-:W-:Y:S01]  /*6220*/  HADD2.F32 R88, -RZ, R87.H1_H1 ;  /* 0x30000057ff587230 */ /* 0x000fe20000004100 */
[----:B------:R-:W-:Y:S01]  /*6230*/  F2FP.F16.E5M2.UNPACK_B R93, R150.H1 ;  /* 0x00000096ff5d723e */ /* 0x000fe200030004ff */
[----:B------:R-:W-:Y:S01]  /*6240*/  HADD2.F32 R86, -RZ, R85.H1_H1 ;  /* 0x30000055ff567230 */ /* 0x000fe20000004100 */
[-C--:B------:R-:W-:Y:S01]  /*6250*/  F2FP.F16.E5M2.UNPACK_B R95, R151.reuse ;  /* 0x00000097ff5f723e */ /* 0x080fe200020004ff */
[----:B------:R-:W2:Y:S01]  /*6260*/  LDTM.x64 R4, tmem[UR4] ;  /* 0x00000004000479ee */ /* 0x000ea20008340000 */
[----:B------:R-:W-:Y:S01]  /*6270*/  F2FP.F16.E5M2.UNPACK_B R97, R151.H1 ;  /* 0x00000097ff61723e */ /* 0x000fe200030004ff */
[----:B------:R-:W-:Y:S01]  /*6280*/  HADD2.F32 R85, -RZ, R87.H0_H0 ;  /* 0x20000057ff557230 */ /* 0x000fe20000004100 */
[-C--:B------:R-:W-:Y:S01]  /*6290*/  F2FP.F16.E5M2.UNPACK_B R99, R152.reuse ;  /* 0x00000098ff63723e */ /* 0x080fe200020004ff */
[----:B------:R-:W-:Y:S01]  /*62a0*/  HADD2.F32 R87, -RZ, R89.H0_H0 ;  /* 0x20000059ff577230 */ /* 0x000fe20000004100 */
[----:B------:R-:W-:Y:S01]  /*62b0*/  F2FP.F16.E5M2.UNPACK_B R101, R152.H1 ;  /* 0x00000098ff65723e */ /* 0x000fe200030004ff */
[----:B------:R-:W-:Y:S01]  /*62c0*/  HADD2.F32 R92, -RZ, R91.H1_H1 ;  /* 0x3000005bff5c7230 */ /* 0x000fe20000004100 */
[----:B------:R-:W-:Y:S01]  /*62d0*/  SHF.L.U32 R199, R176, 0x4, RZ ;  /* 0x00000004b0c77819 */ /* 0x000fe200000006ff */
[----:B------:R-:W-:Y:S01]  /*62e0*/  HADD2.F32 R96, -RZ, R95.H1_H1 ;  /* 0x3000005fff607230 */ /* 0x000fe20000004100 */
[----:B------:R-:W-:Y:S01]  /*62f0*/  SHF.L.U32 R205, R175, 0x4, RZ ;  /* 0x00000004afcd7819 */ /* 0x000fe200000006ff */
[----:B------:R-:W-:Y:S01]  /*6300*/  HADD2.F32 R100, -RZ, R99.H1_H1 ;  /* 0x30000063ff647230 */ /* 0x000fe20000004100 */
[----:B------:R-:W-:Y:S01]  /*6310*/  SHF.L.U32 R198, R184, 0x4, RZ ;  /* 0x00000004b8c67819 */ /* 0x000fe200000006ff */
[----:B------:R-:W-:Y:S01]  /*6320*/  HADD2.F32 R90, -RZ, R89.H1_H1 ;  /* 0x30000059ff5a7230 */ /* 0x000fe20000004100 */
[----:B------:R-:W-:Y:S01]  /*6330*/  IADD3 R195, PT, PT, R186, R205, RZ ;  /* 0x000000cdbac37210 */ /* 0x000fe20007ffe0ff */
[----:B------:R-:W-:Y:S01]  /*6340*/  HADD2.F32 R89, -RZ, R91.H0_H0 ;  /* 0x2000005bff597230 */ /* 0x000fe20000004100 */
[-C--:B------:R-:W-:Y:S01]  /*6350*/  F2FP.F16.E5M2.UNPACK_B R103, R153.reuse ;  /* 0x00000099ff67723e */ /* 0x080fe200020004ff */
[--C-:B------:R-:W-:Y:S01]  /*6360*/  HADD2.F32 R91, -RZ, R93.reuse.H0_H0 ;  /* 0x2000005dff5b7230 */ /* 0x100fe20000004100 */
[----:B------:R-:W-:Y:S01]  /*6370*/  F2FP.F16.E5M2.UNPACK_B R105, R153.H1 ;  /* 0x00000099ff69723e */ /* 0x000fe200030004ff */
[----:B------:R-:W-:Y:S01]  /*6380*/  HADD2.F32 R94, -RZ, R93.H1_H1 ;  /* 0x3000005dff5e7230 */ /* 0x000fe20000004100 */
[-C--:B------:R-:W-:Y:S01]  /*6390*/  F2FP.F16.E5M2.UNPACK_B R107, R154.reuse ;  /* 0x0000009aff6b723e */ /* 0x080fe200020004ff */
[----:B------:R-:W-:Y:S01]  /*63a0*/  HADD2.F32 R93, -RZ, R95.H0_H0 ;  /* 0x2000005fff5d7230 */ /* 0x000fe20000004100 */
[----:B------:R-:W-:Y:S01]  /*63b0*/  F2FP.F16.E5M2.UNPACK_B R109, R154.H1 ;  /* 0x0000009aff6d723e */ /* 0x000fe200030004ff */
[----:B------:R-:W-:Y:S01]  /*63c0*/  HADD2.F32 R104, -RZ, R103.H1_H1 ;  /* 0x30000067ff687230 */ /* 0x000fe20000004100 */
[----:B------:R-:W-:Y:S01]  /*63d0*/  F2FP.F16.E5M2.UNPACK_B R111, R155 ;  /* 0x0000009bff6f723e */ /* 0x000fe200020004ff */
[C---:B--2---:R-:W-:Y:S01]  /*63e0*/  FMUL R0, R78.reuse, R4 ;  /* 0x000000044e007220 */ /* 0x044fe20000400000 */
[C---:B-1----:R-:W-:Y:S01]  /*63f0*/  FMUL R2, R78.reuse, R5 ;  /* 0x000000054e027220 */ /* 0x042fe20000400000 */
[C---:B------:R-:W-:Y:S01]  /*6400*/  FMUL R4, R78.reuse, R8 ;  /* 0x000000084e047220 */ /* 0x040fe20000400000 */
[C---:B------:R-:W-:Y:S01]  /*6410*/  FMUL R5, R78.reuse, R9 ;  /* 0x000000094e057220 */ /* 0x040fe20000400000 */
[C---:B------:R-:W-:Y:S01]  /*6420*/  FFMA R0, R81.reuse, R82, R0 ;  /* 0x0000005251007223 */ /* 0x040fe20000000000 */
[C---:B------:R-:W-:Y:S01]  /*6430*/  FFMA R2, R81.reuse, R83, R2 ;  /* 0x0000005351027223 */ /* 0x040fe20000000002 */
[C---:B------:R-:W-:Y:S01]  /*6440*/  FMUL R8, R78.reuse, R12 ;  /* 0x0000000c4e087220 */ /* 0x040fe20000400000 */
[C---:B------:R-:W-:Y:S01]  /*6450*/  FMUL R9, R78.reuse, R13 ;  /* 0x0000000d4e097220 */ /* 0x040fe20000400000 */
[C---:B------:R-:W-:Y:S01]  /*6460*/  FMUL R12, R78.reuse, R16 ;  /* 0x000000104e0c7220 */ /* 0x040fe20000400000 */
[C---:B------:R-:W-:Y:S01]  /*6470*/  FMUL R13, R78.reuse, R17 ;  /* 0x000000114e0d7220 */ /* 0x040fe20000400000 */
[C---:B------:R-:W-:Y:S01]  /*6480*/  FMUL R16, R78.reuse, R20 ;  /* 0x000000144e107220 */ /* 0x040fe20000400000 */
[C---:B------:R-:W-:Y:S01]  /*6490*/  FMUL R17, R78.reuse, R21 ;  /* 0x000000154e117220 */ /* 0x040fe20000400000 */
[C---:B------:R-:W-:Y:S01]  /*64a0*/  FMUL R20, R78.reuse, R24 ;  /* 0x000000184e147220 */ /* 0x040fe20000400000 */
[C---:B------:R-:W-:Y:S01]  /*64b0*/  FMUL R21, R78.reuse, R25 ;  /* 0x000000194e157220 */ /* 0x040fe20000400000 */
[----:B------:R-:W-:Y:S02]  /*64c0*/  HADD2.F32 R108, -RZ, R107.H1_H1 ;  /* 0x3000006bff6c7230 */ /* 0x000fe40000004100 */
[C---:B------:R-:W-:Y:S01]  /*64d0*/  FMUL R24, R78.reuse, R28 ;  /* 0x0000001c4e187220 */ /* 0x040fe20000400000 */
[C---:B------:R-:W-:Y:S01]  /*64e0*/  FMUL R25, R78.reuse, R29 ;  /* 0x0000001d4e197220 */ /* 0x040fe20000400000 */
[----:B------:R-:W-:Y:S02]  /*64f0*/  HADD2.F32 R112, -RZ, R111.H1_H1 ;  /* 0x3000006fff707230 */ /* 0x000fe40000004100 */
[C---:B------:R-:W-:Y:S01]  /*6500*/  FMUL R28, R78.reuse, R32 ;  /* 0x000000204e1c7220 */ /* 0x040fe20000400000 */
[C---:B------:R-:W-:Y:S01]  /*6510*/  FMUL R29, R78.reuse, R33 ;  /* 0x000000214e1d7220 */ /* 0x040fe20000400000 */
[C---:B------:R-:W-:Y:S01]  /*6520*/  FMUL R32, R78.reuse, R36 ;  /* 0x000000244e207220 */ /* 0x040fe20000400000 */
[----:B------:R-:W-:Y:S01]  /*6530*/  F2FP.F16.E5M2.UNPACK_B R113, R155.H1 ;  /* 0x0000009bff71723e */ /* 0x000fe200030004ff */
[C---:B------:R-:W-:Y:S01]  /*6540*/  FMUL R33, R78.reuse, R37 ;  /* 0x000000254e217220 */ /* 0x040fe20000400000 */
[C---:B------:R-:W-:Y:S01]  /*6550*/  FMUL R36, R78.reuse, R40 ;  /* 0x000000284e247220 */ /* 0x040fe20000400000 */
[----:B------:R-:W-:Y:S01]  /*6560*/  F2FP.F16.E5M2.UNPACK_B R115, R156 ;  /* 0x0000009cff73723e */ /* 0x000fe200020004ff */
[C---:B------:R-:W-:Y:S01]  /*6570*/  FMUL R37, R78.reuse, R41 ;  /* 0x000000294e257220 */ /* 0x040fe20000400000 */
[C---:B------:R-:W-:Y:S01]  /*6580*/  FMUL R40, R78.reuse, R44 ;  /* 0x0000002c4e287220 */ /* 0x040fe20000400000 */
[----:B------:R-:W-:Y:S01]  /*6590*/  F2FP.F16.E5M2.UNPACK_B R117, R156.H1 ;  /* 0x0000009cff75723e */ /* 0x000fe200030004ff */
[C---:B------:R-:W-:Y:S01]  /*65a0*/  FMUL R41, R78.reuse, R45 ;  /* 0x0000002d4e297220 */ /* 0x040fe20000400000 */
[----:B------:R-:W-:Y:S02]  /*65b0*/  HADD2.F32 R116, -RZ, R115.H1_H1 ;  /* 0x30000073ff747230 */ /* 0x000fe40000004100 */
        /* <DEDUP_REMOVED lines=21> */
[C---:B------:R-:W-:Y:S01]  /*6710*/  FFMA R3, R81.reuse, R84, R3 ;  /* 0x0000005451037223 */ /* 0x040fe20000000003 */
[----:B------:R-:W-:Y:S01]  /*6720*/  F2FP.F16.E5M2.UNPACK_B R131, R160 ;  /* 0x000000a0ff83723e */ /* 0x000fe200020004ff */
[C---:B------:R-:W-:Y:S01]  /*6730*/  FFMA R7, R81.reuse, R86, R7 ;  /* 0x0000005651077223 */ /* 0x040fe20000000007 */
[C---:B------:R-:W-:Y:S01]  /*6740*/  FFMA R4, R81.reuse, R85, R4 ;  /* 0x0000005551047223 */ /* 0x040fe20000000004 */
[----:B------:R-:W-:Y:S01]  /*6750*/  F2FP.F16.E5M2.UNPACK_B R133, R160.H1 ;  /* 0x000000a0ff85723e */ /* 0x000fe200030004ff */
[----:B------:R-:W-:Y:S01]  /*6760*/  FFMA R5, R81, R88, R5 ;  /* 0x0000005851057223 */ /* 0x000fe20000000005 */
[----:B------:R-:W-:Y:S01]  /*6770*/  HADD2.F32 R132, -RZ, R131.H1_H1 ;  /* 0x30000083ff847230 */ /* 0x000fe20000004100 */
[----:B------:R-:W-:Y:S01]  /*6780*/  F2FP.SATFINITE.E5M2.F32.PACK_AB_MERGE_C R193, R7, R3, RZ ;  /* 0x0000000307c1723e */ /* 0x000fe200048060ff */
[C---:B------:R-:W-:Y:S01]  /*6790*/  FMUL R6, R78.reuse, R10 ;  /* 0x0000000a4e067220 */ /* 0x040fe20000400000 */
[C---:B------:R-:W-:Y:S01]  /*67a0*/  FMUL R11, R78.reuse, R11 ;  /* 0x0000000b4e0b7220 */ /* 0x040fe20000400000 */
[----:B------:R-:W-:Y:S01]  /*67b0*/  FMUL R10, R78, R14 ;  /* 0x0000000e4e0a7220 */ /* 0x000fe20000400000 */
[----:B------:R-:W-:Y:S01]  /*67c0*/  F2FP.F16.E5M2.UNPACK_B R135, R161 ;  /* 0x000000a1ff87723e */ /* 0x000fe200020004ff */
[C---:B------:R-:W-:Y:S01]  /*67d0*/  FFMA R6, R81.reuse, R87, R6 ;  /* 0x0000005751067223 */ /* 0x040fe20000000006 */
[----:B------:R-:W-:Y:S01]  /*67e0*/  F2FP.SATFINITE.E5M2.F32.PACK_AB_MERGE_C R200, R2, R0, R193 ;  /* 0x0000000002c8723e */ /* 0x000fe200048060c1 */
[C---:B------:R-:W-:Y:S01]  /*67f0*/  FFMA R11, R81.reuse, R90, R11 ;  /* 0x0000005a510b7223 */ /* 0x040fe2000000000b */
[----:B------:R-:W-:Y:S01]  /*6800*/  IADD3 R193, PT, PT, R186, R199, RZ ;  /* 0x000000c7bac17210 */ /* 0x000fe20007ffe0ff */
[C---:B------:R-:W-:Y:S01]  /*6810*/  FFMA R8, R81.reuse, R89, R8 ;  /* 0x0000005951087223 */ /* 0x040fe20000000008 */
[C---:B------:R-:W-:Y:S01]  /*6820*/  FFMA R9, R81.reuse, R92, R9 ;  /* 0x0000005c51097223 */ /* 0x040fe20000000009 */
[----:B------:R-:W-:Y:S01]  /*6830*/  HADD2.F32 R95, -RZ, R97.H0_H0 ;  /* 0x20000061ff5f7230 */ /* 0x000fe20000004100 */
[----:B------:R-:W-:Y:S01]  /*6840*/  IADD3 R194, PT, PT, R198, R193, RZ ;  /* 0x000000c1c6c27210 */ /* 0x000fe20007ffe0ff */
[----:B------:R-:W-:Y:S01]  /*6850*/  FFMA R10, R81, R91, R10 ;  /* 0x0000005b510a7223 */ /* 0x000fe2000000000a */
[----:B------:R-:W-:Y:S01]  /*6860*/  F2FP.SATFINITE.E5M2.F32.PACK_AB_MERGE_C R201, R11, R6, RZ ;  /* 0x000000060bc9723e */ /* 0x000fe200048060ff */
[----:B------:R-:W-:Y:S02]  /*6870*/  HADD2.F32 R136, -RZ, R135.H1_H1 ;  /* 0x30000087ff887230 */ /* 0x000fe40000004100 */
[C---:B------:R-:W-:Y:S01]  /*6880*/  FMUL R15, R78.reuse, R15 ;  /* 0x0000000f4e0f7220 */ /* 0x040fe20000400000 */
[----:B------:R-:W-:Y:S01]  /*6890*/  HADD2.F32 R98, -RZ, R97.H1_H1 ;  /* 0x30000061ff627230 */ /* 0x000fe20000004100 */
[----:B------:R-:W-:Y:S01]  /*68a0*/  F2FP.SATFINITE.E5M2.F32.PACK_AB_MERGE_C R201, R5, R4, R201 ;  /* 0x0000000405c9723e */ /* 0x000fe200048060c9 */
[----:B------:R-:W-:Y:S02]  /*68b0*/  HADD2.F32 R97, -RZ, R99.H0_H0 ;  /* 0x20000063ff617230 */ /* 0x000fe40000004100 */
[C---:B------:R-:W-:Y:S01]  /*68c0*/  FFMA R15, R81.reuse, R94, R15 ;  /* 0x0000005e510f7223 */ /* 0x040fe2000000000f */
[C---:B------:R-:W-:Y:S01]  /*68d0*/  FFMA R12, R81.reuse, R93, R12 ;  /* 0x0000005d510c7223 */ /* 0x040fe2000000000c */
[----:B------:R-:W-:Y:S01]  /*68e0*/  FFMA R13, R81, R96, R13 ;  /* 0x00000060510d7223 */ /* 0x000fe2000000000d */
[C---:B------:R-:W-:Y:S01]  /*68f0*/  FMUL R14, R78.reuse, R18 ;  /* 0x000000124e0e7220 */ /* 0x040fe20000400000 */
[C---:B------:R-:W-:Y:S01]  /*6900*/  FMUL R19, R78.reuse, R19 ;  /* 0x000000134e137220 */ /* 0x040fe20000400000 */
[--C-:B------:R-:W-:Y:S01]  /*6910*/  HADD2.F32 R99, -RZ, R101.reuse.H0_H0 ;  /* 0x20000065ff637230 */ /* 0x100fe20000004100 */
[----:B------:R-:W-:Y:S01]  /*6920*/  F2FP.SATFINITE.E5M2.F32.PACK_AB_MERGE_C R202, R15, R10, RZ ;  /* 0x0000000a0fca723e */ /* 0x000fe200048060ff */
[C---:B------:R-:W-:Y:S01]  /*6930*/  FFMA R14, R81.reuse, R95, R14 ;  /* 0x0000005f510e7223 */ /* 0x040fe2000000000e */
[C---:B------:R-:W-:Y:S01]  /*6940*/  FFMA R19, R81.reuse, R98, R19 ;  /* 0x0000006251137223 */ /* 0x040fe20000000013 */
[----:B------:R-:W-:Y:S01]  /*6950*/  FFMA R16, R81, R97, R16 ;  /* 0x0000006151107223 */ /* 0x000fe20000000010 */
[----:B------:R-:W-:Y:S01]  /*6960*/  F2FP.F16.E5M2.UNPACK_B R137, R161.H1 ;  /* 0x000000a1ff89723e */ /* 0x000fe200030004ff */
[----:B------:R-:W-:Y:S01]  /*6970*/  HADD2.F32 R102, -RZ, R101.H1_H1 ;  /* 0x30000065ff667230 */ /* 0x000fe20000004100 */
[----:B------:R-:W-:Y:S01]  /*6980*/  F2FP.SATFINITE.E5M2.F32.PACK_AB_MERGE_C R202, R9, R8, R202 ;  /* 0x0000000809ca723e */ /* 0x000fe200048060ca */
[----:B------:R-:W-:Y:S01]  /*6990*/  FFMA R17, R81, R100, R17 ;  /* 0x0000006451117223 */ /* 0x000fe20000000011 */
[----:B------:R-:W-:Y:S01]  /*69a0*/  F2FP.SATFINITE.E5M2.F32.PACK_AB_MERGE_C R203, R19, R14, RZ ;  /* 0x0000000e13cb723e */ /* 0x000fe200048060ff */
[----:B------:R-:W-:Y:S02]  /*69b0*/  HADD2.F32 R101, -RZ, R103.H0_H0 ;  /* 0x20000067ff657230 */ /* 0x000fe40000004100 */
[C---:B------:R-:W-:Y:S01]  /*69c0*/  FMUL R18, R78.reuse, R22 ;  /* 0x000000164e127220 */ /* 0x040fe20000400000 */
[C---:B------:R-:W-:Y:S01]  /*69d0*/  FMUL R23, R78.reuse, R23 ;  /* 0x000000174e177220 */ /* 0x040fe20000400000 */
[--C-:B------:R-:W-:Y:S01]  /*69e0*/  HADD2.F32 R103, -RZ, R105.reuse.H0_H0 ;  /* 0x20000069ff677230 */ /* 0x100fe20000004100 */
[----:B------:R-:W-:Y:S01]  /*69f0*/  F2FP.SATFINITE.E5M2.F32.PACK_AB_MERGE_C R203, R13, R12, R203 ;  /* 0x0000000c0dcb723e */ /* 0x000fe200048060cb */
[C---:B------:R-:W-:Y:S01]  /*6a00*/  FFMA R18, R81.reuse, R99, R18 ;  /* 0x0000006351127223 */ /* 0x040fe20000000012 */
[C---:B------:R-:W-:Y:S01]  /*6a10*/  FFMA R23, R81.reuse, R102, R23 ;  /* 0x0000006651177223 */ /* 0x040fe20000000017 */
[C---:B------:R-:W-:Y:S01]  /*6a20*/  FFMA R20, R81.reuse, R101, R20 ;  /* 0x0000006551147223 */ /* 0x040fe20000000014 */
[----:B------:R-:W-:Y:S01]  /*6a30*/  HADD2.F32 R106, -RZ, R105.H1_H1 ;  /* 0x30000069ff6a7230 */ /* 0x000fe20000004100 */
[----:B------:R1:W-:Y:S01]  /*6a40*/  STS.128 [R172+UR49+0x8200], R200 ;  /* 0x008200c8ac007988 */ /* 0x0003e20008000c31 */
        /* <DEDUP_REMOVED lines=10> */
[----:B------:R-:W-:Y:S01]  /*6af0*/  F2FP.F16.E5M2.UNPACK_B R139, R162 ;  /* 0x000000a2ff8b723e */ /* 0x000fe200020004ff */
[----:B------:R-:W-:Y:S02]  /*6b00*/  HADD2.F32 R110, -RZ, R109.H1_H1 ;  /* 0x3000006dff6e7230 */ /* 0x000fe40000004100 */
[----:B------:R-:W-:Y:S01]  /*6b10*/  FFMA R25, R81, R108, R25 ;  /* 0x0000006c51197223 */ /* 0x000fe20000000019 */
[----:B------:R-:W-:Y:S01]  /*6b20*/  F2FP.SATFINITE.E5M2.F32.PACK_AB_MERGE_C R209, R27, R22, RZ ;  /* 0x000000161bd1723e */ /* 0x000fe200048060ff */
[----:B------:R-:W-:Y:S02]  /*6b30*/  HADD2.F32 R109, -RZ, R111.H0_H0 ;  /* 0x2000006fff6d7230 */ /* 0x000fe40000004100 */
[C---:B------:R-:W-:Y:S01]  /*6b40*/  FMUL R26, R78.reuse, R30 ;  /* 0x0000001e4e1a7220 */ /* 0x040fe20000400000 */
[----:B------:R-:W-:Y:S01]  /*6b50*/  HADD2.F32 R140, -RZ, R139.H1_H1 ;  /* 0x3000008bff8c7230 */ /* 0x000fe20000004100 */
[----:B------:R-:W-:Y:S01]  /*6b60*/  F2FP.SATFINITE.E5M2.F32.PACK_AB_MERGE_C R209, R21, R20, R209 ;  /* 0x0000001415d1723e */ /* 0x000fe200048060d1 */
[C---:B------:R-:W-:Y:S01]  /*6b70*/  FMUL R31, R78.reuse, R31 ;  /* 0x0000001f4e1f7220 */ /* 0x040fe20000400000 */
[--C-:B------:R-:W-:Y:S02]  /*6b80*/  HADD2.F32 R111, -RZ, R113.reuse.H0_H0 ;  /* 0x20000071ff6f7230 */ /* 0x100fe40000004100 */
[C---:B------:R-:W-:Y:S01]  /*6b90*/  FFMA R26, R81.reuse, R107, R26 ;  /* 0x0000006b511a7223 */ /* 0x040fe2000000001a */
[----:B------:R-:W-:Y:S02]  /*6ba0*/  HADD2.F32 R114, -RZ, R113.H1_H1 ;  /* 0x30000071ff727230 */ /* 0x000fe40000004100 */
[C---:B------:R-:W-:Y:S01]  /*6bb0*/  FFMA R31, R81.reuse, R110, R31 ;  /* 0x0000006e511f7223 */ /* 0x040fe2000000001f */
[C---:B------:R-:W-:Y:S01]  /*6bc0*/  FFMA R28, R81.reuse, R109, R28 ;  /* 0x0000006d511c7223 */ /* 0x040fe2000000001c */
[----:B------:R-:W-:Y:S01]  /*6bd0*/  F2FP.F16.E5M2.UNPACK_B R141, R162.H1 ;  /* 0x000000a2ff8d723e */ /* 0x000fe200030004ff */
[----:B------:R-:W-:Y:S01]  /*6be0*/  FFMA R29, R81, R112, R29 ;  /* 0x00000070511d7223 */ /* 0x000fe2000000001d */
[----:B------:R-:W-:Y:S01]  /*6bf0*/  HADD2.F32 R113, -RZ, R115.H0_H0 ;  /* 0x20000073ff717230 */ /* 0x000fe20000004100 */
[----:B------:R-:W-:Y:S01]  /*6c00*/  F2FP.SATFINITE.E5M2.F32.PACK_AB_MERGE_C R210, R31, R26, RZ ;  /* 0x0000001a1fd2723e */ /* 0x000fe200048060ff */
        /* <DEDUP_REMOVED lines=8> */
[----:B------:R-:W-:Y:S01]  /*6c90*/  FFMA R33, R81, R116, R33 ;  /* 0x0000007451217223 */ /* 0x000fe20000000021 */
[----:B------:R-:W-:Y:S01]  /*6ca0*/  HADD2.F32 R118, -RZ, R117.H1_H1 ;  /* 0x30000075ff767230 */ /* 0x000fe20000004100 */
        /* <DEDUP_REMOVED lines=8> */
[----:B------:R-:W-:Y:S01]  /*6d30*/  HADD2.F32 R122, -RZ, R121.H1_H1 ;  /* 0x30000079ff7a7230 */ /* 0x000fe20000004100 */
[----:B------:R1:W-:Y:S01]  /*6d40*/  STS.128 [R193+0x8010], R208 ;  /* 0x008010d0c1007388 */ /* 0x0003e20000000c00 */
[----:B------:R-:W-:Y:S02]  /*6d50*/  HADD2.F32 R121, -RZ, R123.H0_H0 ;  /* 0x2000007bff797230 */ /* 0x000fe40000004100 */
[C---:B------:R-:W-:Y:S01]  /*6d60*/  FFMA R39, R81.reuse, R118, R39 ;  /* 0x0000007651277223 */ /* 0x040fe20000000027 */
[C---:B------:R-:W-:Y:S01]  /*6d70*/  FFMA R36, R81.reuse, R117, R36 ;  /* 0x0000007551247223 */ /* 0x040fe20000000024 */
[----:B------:R-:W-:Y:S01]  /*6d80*/  F2FP.F16.E5M2.UNPACK_B R145, R163.H1 ;  /* 0x000000a3ff91723e */ /* 0x000fe200030004ff */
[----:B------:R-:W-:Y:S01]  /*6d90*/  FFMA R37, R81, R120, R37 ;  /* 0x0000007851257223 */ /* 0x000fe20000000025 */
[C---:B------:R-:W-:Y:S01]  /*6da0*/  FMUL R38, R78.reuse, R42 ;  /* 0x0000002a4e267220 */ /* 0x040fe20000400000 */
[----:B------:R-:W-:Y:S01]  /*6db0*/  F2FP.SATFINITE.E5M2.F32.PACK_AB_MERGE_C R212, R39, R34, RZ ;  /* 0x0000002227d4723e */ /* 0x000fe200048060ff */
[C---:B------:R-:W-:Y:S01]  /*6dc0*/  FMUL R43, R78.reuse, R43 ;  /* 0x0000002b4e2b7220 */ /* 0x040fe20000400000 */
[--C-:B------:R-:W-:Y:S02]  /*6dd0*/  HADD2.F32 R123, -RZ, R125.reuse.H0_H0 ;  /* 0x2000007dff7b7230 */ /* 0x100fe40000004100 */
[----:B------:R-:W-:Y:S01]  /*6de0*/  FFMA R38, R81, R119, R38 ;  /* 0x0000007751267223 */ /* 0x000fe20000000026 */
[----:B------:R-:W-:Y:S01]  /*6df0*/  F2FP.SATFINITE.E5M2.F32.PACK_AB_MERGE_C R212, R33, R32, R212 ;  /* 0x0000002021d4723e */ /* 0x000fe200048060d4 */
[C---:B------:R-:W-:Y:S01]  /*6e00*/  FFMA R43, R81.reuse, R122, R43 ;  /* 0x0000007a512b7223 */ /* 0x040fe2000000002b */
[----:B------:R-:W-:Y:S01]  /*6e10*/  FFMA R40, R81, R121, R40 ;  /* 0x0000007951287223 */ /* 0x000fe20000000028 */
[----:B------:R-:W-:Y:S01]  /*6e20*/  ISETP.NE.AND P0, PT, R189, RZ, PT ;  /* 0x000000ffbd00720c */ /* 0x000fe20003f05270 */
[----:B------:R-:W-:Y:S01]  /*6e30*/  FFMA R41, R81, R124, R41 ;  /* 0x0000007c51297223 */ /* 0x000fe20000000029 */
[----:B------:R-:W-:Y:S01]  /*6e40*/  HADD2.F32 R126, -RZ, R125.H1_H1 ;  /* 0x3000007dff7e7230 */ /* 0x000fe20000004100 */
[----:B------:R-:W-:Y:S01]  /*6e50*/  F2FP.SATFINITE.E5M2.F32.PACK_AB_MERGE_C R213, R43, R38, RZ ;  /* 0x000000262bd5723e */ /* 0x000fe200048060ff */
[----:B------:R-:W-:Y:S02]  /*6e60*/  HADD2.F32 R125, -RZ, R127.H0_H0 ;  /* 0x2000007fff7d7230 */ /* 0x000fe40000004100 */
[C---:B------:R-:W-:Y:S01]  /*6e70*/  FMUL R42, R78.reuse, R46 ;  /* 0x0000002e4e2a7220 */ /* 0x040fe20000400000 */
[----:B------:R-:W-:Y:S01]  /*6e80*/  FMUL R47, R78, R47 ;  /* 0x0000002f4e2f7220 */ /* 0x000fe20000400000 */
[--C-:B------:R-:W-:Y:S01]  /*6e90*/  HADD2.F32 R127, -RZ, R129.reuse.H0_H0 ;  /* 0x20000081ff7f7230 */ /* 0x100fe20000004100 */
[----:B------:R-:W-:Y:S01]  /*6ea0*/  F2FP.SATFINITE.E5M2.F32.PACK_AB_MERGE_C R213, R37, R36, R213 ;  /* 0x0000002425d5723e */ /* 0x000fe200048060d5 */
[C---:B------:R-:W-:Y:S01]  /*6eb0*/  FFMA R42, R81.reuse, R123, R42 ;  /* 0x0000007b512a7223 */ /* 0x040fe2000000002a */
[C---:B------:R-:W-:Y:S01]  /*6ec0*/  FFMA R47, R81.reuse, R126, R47 ;  /* 0x0000007e512f7223 */ /* 0x040fe2000000002f */
[C---:B------:R-:W-:Y:S01]  /*6ed0*/  FFMA R44, R81.reuse, R125, R44 ;  /* 0x0000007d512c7223 */ /* 0x040fe2000000002c */
[----:B------:R-:W-:Y:S01]  /*6ee0*/  ISETP.NE.AND P6, PT, R204, RZ, PT ;  /* 0x000000ffcc00720c */ /* 0x000fe20003fc5270 */
[----:B------:R-:W-:Y:S01]  /*6ef0*/  FFMA R45, R81, R128, R45 ;  /* 0x00000080512d7223 */ /* 0x000fe2000000002d */
[----:B------:R-:W-:Y:S01]  /*6f00*/  HADD2.F32 R130, -RZ, R129.H1_H1 ;  /* 0x30000081ff827230 */ /* 0x000fe20000004100 */
[----:B------:R-:W-:Y:S01]  /*6f10*/  F2FP.SATFINITE.E5M2.F32.PACK_AB_MERGE_C R214, R47, R42, RZ ;  /* 0x0000002a2fd6723e */ /* 0x000fe200048060ff */
[----:B------:R-:W-:Y:S02]  /*6f20*/  HADD2.F32 R129, -RZ, R131.H0_H0 ;  /* 0x20000083ff817230 */ /* 0x000fe40000004100 */
[C---:B------:R-:W-:Y:S01]  /*6f30*/  FMUL R46, R78.reuse, R50 ;  /* 0x000000324e2e7220 */ /* 0x040fe20000400000 */
[C---:B------:R-:W-:Y:S01]  /*6f40*/  FMUL R51, R78.reuse, R51 ;  /* 0x000000334e337220 */ /* 0x040fe20000400000 */
[--C-:B------:R-:W-:Y:S02]  /*6f50*/  HADD2.F32 R131, -RZ, R133.reuse.H0_H0 ;  /* 0x20000085ff837230 */ /* 0x100fe40000004100 */
[C---:B------:R-:W-:Y:S01]  /*6f60*/  FMUL R50, R78.reuse, R54 ;  /* 0x000000364e327220 */ /* 0x040fe20000400000 */
[C---:B------:R-:W-:Y:S01]  /*6f70*/  FFMA R46, R81.reuse, R127, R46 ;  /* 0x0000007f512e7223 */ /* 0x040fe2000000002e */
[----:B------:R-:W-:Y:S02]  /*6f80*/  HADD2.F32 R134, -RZ, R133.H1_H1 ;  /* 0x30000085ff867230 */ /* 0x000fe40000004100 */
[C---:B------:R-:W-:Y:S01]  /*6f90*/  FFMA R51, R81.reuse, R130, R51 ;  /* 0x0000008251337223 */ /* 0x040fe20000000033 */
[----:B------:R-:W-:Y:S02]  /*6fa0*/  HADD2.F32 R133, -RZ, R135.H0_H0 ;  /* 0x20000087ff857230 */ /* 0x000fe40000004100 */
[C---:B------:R-:W-:Y:S01]  /*6fb0*/  FMUL R55, R78.reuse, R55 ;  /* 0x000000374e377220 */ /* 0x040fe20000400000 */
[C---:B------:R-:W-:Y:S01]  /*6fc0*/  FFMA R48, R81.reuse, R129, R48 ;  /* 0x0000008151307223 */ /* 0x040fe20000000030 */
[C---:B------:R-:W-:Y:S01]  /*6fd0*/  FFMA R49, R81.reuse, R132, R49 ;  /* 0x0000008451317223 */ /* 0x040fe20000000031 */
[--C-:B------:R-:W-:Y:S02]  /*6fe0*/  HADD2.F32 R135, -RZ, R137.reuse.H0_H0 ;  /* 0x20000089ff877230 */ /* 0x100fe40000004100 */
[C---:B------:R-:W-:Y:S01]  /*6ff0*/  FFMA R50, R81.reuse, R131, R50 ;  /* 0x0000008351327223 */ /* 0x040fe20000000032 */
[----:B------:R-:W-:Y:S02]  /*7000*/  HADD2.F32 R138, -RZ, R137.H1_H1 ;  /* 0x30000089ff8a7230 */ /* 0x000fe40000004100 */
[C---:B------:R-:W-:Y:S01]  /*7010*/  FMUL R54, R78.reuse, R58 ;  /* 0x0000003a4e367220 */ /* 0x040fe20000400000 */
[----:B------:R-:W-:Y:S02]  /*7020*/  HADD2.F32 R137, -RZ, R139.H0_H0 ;  /* 0x2000008bff897230 */ /* 0x000fe40000004100 */
[C---:B------:R-:W-:Y:S01]  /*7030*/  FFMA R55, R81.reuse, R134, R55 ;  /* 0x0000008651377223 */ /* 0x040fe20000000037 */
        /* <DEDUP_REMOVED lines=16> */
[----:B------:R-:W-:Y:S01]  /*7140*/  FFMA R63, R81, R142, R63 ;  /* 0x0000008e513f7223 */ /* 0x000fe2000000003f */
[----:B------:R-:W-:Y:S01]  /*7150*/  FMUL R67, R78, R67 ;  /* 0x000000434e437220 */ /* 0x000fe20000400000 */
[----:B------:R-:W-:Y:S01]  /*7160*/  F2FP.SATFINITE.E5M2.F32.PACK_AB_MERGE_C R215, R51, R46, RZ ;  /* 0x0000002e33d7723e */ /* 0x000fe200048060ff */
[C---:B------:R-:W-:Y:S01]  /*7170*/  FFMA R60, R81.reuse, R141, R60 ;  /* 0x0000008d513c7223 */ /* 0x040fe2000000003c */
[C---:B------:R-:W-:Y:S01]  /*7180*/  FFMA R61, R81.reuse, R144, R61 ;  /* 0x00000090513d7223 */ /* 0x040fe2000000003d */
[C---:B------:R-:W-:Y:S01]  /*7190*/  FFMA R62, R81.reuse, R143, R62 ;  /* 0x0000008f513e7223 */ /* 0x040fe2000000003e */
[----:B------:R-:W-:Y:S01]  /*71a0*/  FFMA R67, R81, R146, R67 ;  /* 0x0000009251437223 */ /* 0x000fe20000000043 */
[----:B------:R-:W-:Y:S02]  /*71b0*/  F2FP.SATFINITE.E5M2.F32.PACK_AB_MERGE_C R214, R41, R40, R214 ;  /* 0x0000002829d6723e */ /* 0x000fe400048060d6 */
[----:B------:R-:W-:Y:S02]  /*71c0*/  F2FP.SATFINITE.E5M2.F32.PACK_AB_MERGE_C R215, R45, R44, R215 ;  /* 0x0000002c2dd7723e */ /* 0x000fe400048060d7 */
[----:B------:R-:W-:Y:S02]  /*71d0*/  F2FP.SATFINITE.E5M2.F32.PACK_AB_MERGE_C R216, R55, R50, RZ ;  /* 0x0000003237d8723e */ /* 0x000fe400048060ff */
[----:B------:R-:W-:Y:S01]  /*71e0*/  F2FP.SATFINITE.E5M2.F32.PACK_AB_MERGE_C R217, R59, R54, RZ ;  /* 0x000000363bd9723e */ /* 0x000fe200048060ff */
[----:B------:R1:W-:Y:S01]  /*71f0*/  STS.128 [R195+0x8020], R212 ;  /* 0x008020d4c3007388 */ /* 0x0003e20000000c00 */
[----:B------:R-:W-:Y:S02]  /*7200*/  F2FP.SATFINITE.E5M2.F32.PACK_AB_MERGE_C R218, R63, R58, RZ ;  /* 0x0000003a3fda723e */ /* 0x000fe400048060ff */
[----:B------:R-:W-:Y:S02]  /*7210*/  F2FP.SATFINITE.E5M2.F32.PACK_AB_MERGE_C R219, R67, R62, RZ ;  /* 0x0000003e43db723e */ /* 0x000fe400048060ff */
[----:B------:R-:W-:Y:S02]  /*7220*/  F2FP.SATFINITE.E5M2.F32.PACK_AB_MERGE_C R216, R49, R48, R216 ;  /* 0x0000003031d8723e */ /* 0x000fe400048060d8 */
[----:B------:R-:W-:Y:S02]  /*7230*/  F2FP.SATFINITE.E5M2.F32.PACK_AB_MERGE_C R217, R53, R52, R217 ;  /* 0x0000003435d9723e */ /* 0x000fe400048060d9 */
[----:B------:R-:W-:Y:S02]  /*7240*/  F2FP.SATFINITE.E5M2.F32.PACK_AB_MERGE_C R218, R57, R56, R218 ;  /* 0x0000003839da723e */ /* 0x000fe400048060da */
[----:B------:R-:W-:Y:S02]  /*7250*/  F2FP.SATFINITE.E5M2.F32.PACK_AB_MERGE_C R219, R61, R60, R219 ;  /* 0x0000003c3ddb723e */ /* 0x000fe400048060db */
[----:B------:R-:W-:Y:S02]  /*7260*/  LEA R206, R181, UR49, 0x3 ;  /* 0x00000031b5ce7c11 */ /* 0x000fe4000f8e18ff */
[----:B------:R-:W-:Y:S01]  /*7270*/  @P6 SHF.L.U32 R207, R180, 0x1f, RZ ;  /* 0x0000001fb4cf6819 */ /* 0x000fe200000006ff */
[----:B------:R1:W-:Y:S01]  /*7280*/  STS.128 [R194+0x8010], R216 ;  /* 0x008010d8c2007388 */ /* 0x0003e20000000c00 */
[----:B------:R-:W-:Y:S01]  /*7290*/  @!PT LDS RZ, [RZ] ;  /* 0x00000000fffff984 */ /* 0x000fe20000000800 */
[----:B------:R-:W-:Y:S01]  /*72a0*/  @!PT LDS RZ, [RZ] ;  /* 0x00000000fffff984 */ /* 0x000fe20000000800 */
[----:B------:R-:W-:Y:S01]  /*72b0*/  @!PT LDS RZ, [RZ] ;  /* 0x00000000fffff984 */ /* 0x000fe20000000800 */
[----:B------:R-:W-:Y:S01]  /*72c0*/  @!PT LDS RZ, [RZ] ;  /* 0x00000000fffff984 */ /* 0x000fe20000000800 */
[----:B------:R2:W-:Y:S07]  /*72d0*/  MEMBAR.ALL.CTA ;  /* 0x0000000000007992 */ /* 0x0005ee0000008000 */
[----:B--2---:R-:W2:Y:S02]  /*72e0*/  FENCE.VIEW.ASYNC.S ;  /* 0x00000000000073c6 */ /* 0x004ea40000000000 */
[----:B--2---:R-:W-:Y:S06]  /*72f0*/  BAR.SYNC.DEFER_BLOCKING 0x1, 0x80 ;  /* 0x0042000000007b1d */ /* 0x004fec0000010000 */
[----:B------:R-:W-:Y:S05]  /*7300*/  @P0 BRA `(.L_x_116) ;  /* 0x0000000000280947 */ /* 0x000fea0003800000 */
[----:B------:R-:W-:Y:S02]  /*7310*/  UIADD3 UR4, UPT, UPT, UR49, 0x8200, URZ ;  /* 0x0000820031047890 */ /* 0x000fe4000fffe0ff */
[----:B------:R-:W-:Y:S01]  /*7320*/  UIADD3 UR6, UP0, UPT, UR52, 0x680, URZ ;  /* 0x0000068034067890 */ /* 0x000fe2000ff1e0ff */
[----:B------:R-:W-:Y:S03]  /*7330*/  UMOV UR43, UR36 ;  /* 0x00000024002b7c82 */ /* 0x000fe60008000000 */
[----:B------:R-:W-:Y:S01]  /*7340*/  MOV R188, UR4 ;  /* 0x0000000400bc7c02 */ /* 0x000fe20008000f00 */
[----:B------:R-:W-:Y:S03]  /*7350*/  UIADD3.X UR7, UPT, UPT, URZ, UR53, URZ, UP0, !UPT ;  /* 0x00000035ff077290 */ /* 0x000fe600087fe4ff */
[----:B------:R-:W-:Y:S11]  /*7360*/  R2UR UR40, R188 ;  /* 0x00000000bc2872ca */ /* 0x000ff600000e0000 */
[----:B------:R-:W-:Y:S02]  /*7370*/  @!UPT UIADD3 URZ, UPT, UPT, URZ, URZ, URZ ;  /* 0x000000fffffff290 */ /* 0x000fe4000fffe0ff */
[----:B------:R2:W-:Y:S01]  /*7380*/  UTMASTG.3D [UR40], [UR6] ;  /* 0x00000028060073b5 */ /* 0x0005e20008010000 */
[----:B------:R0:W-:Y:S01]  /*7390*/  UTMACMDFLUSH ;  /* 0x00000000000079b7 */ /* 0x0001e20000000000 */
[----:B--2---:R-:W-:Y:S04]  /*73a0*/  DEPBAR.LE SB0, 0x1 ;  /* 0x000080400000791a */ /* 0x004fe80000000000 */
.L_x_116:
[----:B------:R-:W-:Y:S05]  /*73b0*/  BSYNC.RECONVERGENT B0 ;  /* 0x0000000000007941 */ /* 0x000fea0003800200 */
.L_x_115:
[----:B------:R-:W-:Y:S06]  /*73c0*/  BAR.SYNC.DEFER_BLOCKING 0x1, 0x80 ;  /* 0x0042000000007b1d */ /* 0x000fec0000010000 */
[----:B------:R-:W2:Y:S01]  /*73d0*/  @P6 SYNCS.PHASECHK.TRANS64.TRYWAIT P0, [R206+URZ+0x40], R207 ;  /* 0x000040cfce0065a7 */ /* 0x000ea200080011ff */
[----:B------:R-:W-:Y:S01]  /*73e0*/  BSSY B1, `(.L_x_117) ;  /* 0x0000023000017945 */ /* 0x000fe20003800000 */
[----:B--2---:R-:W-:Y:S03]  /*73f0*/  @P6 SEL R196, RZ, 0x1, !P0 ;  /* 0x00000001ffc46807 */ /* 0x004fe60004000000 */
[----:B------:R-:W-:Y:S05]  /*7400*/  @!P6 BRA `(.L_x_118) ;  /* 0x000000000080e947 */ /* 0x000fea0003800000 */
[----:B------:R-:W-:Y:S01]  /*7410*/  ISETP.NE.AND P1, PT, R197, RZ, PT ;  /* 0x000000ffc500720c */ /* 0x000fe20003f25270 */
[----:B------:R-:W-:Y:S01]  /*7420*/  BSSY B0, `(.L_x_119) ;  /* 0x000000a000007945 */ /* 0x000fe20003800000 */
[----:B------:R-:W-:Y:S11]  /*7430*/  ISETP.NE.AND P0, PT, R196, RZ, PT ;  /* 0x000000ffc400720c */ /* 0x000ff60003f05270 */
[----:B------:R-:W-:Y:S04]  /*7440*/  @P1 IMAD R0, R181, 0x2000, R186 ;  /* 0x00002000b5001824 */ /* 0x000fe800078e02ba */
[C---:B------:R-:W-:Y:S01]  /*7450*/  @P1 IMAD.IADD R5, R0.reuse, 0x1, R199 ;  /* 0x0000000100051824 */ /* 0x040fe200078e02c7 */
[----:B------:R-:W-:Y:S03]  /*7460*/  @P1 IADD3 R4, PT, PT, R0, R205, RZ ;  /* 0x000000cd00041210 */ /* 0x000fe60007ffe0ff */
[----:B------:R-:W-:Y:S01]  /*7470*/  @P1 IMAD.IADD R2, R198, 0x1, R5 ;  /* 0x00000001c6021824 */ /* 0x000fe200078e0205 */
[----:B------:R-:W-:Y:S06]  /*7480*/  @P0 BRA `(.L_x_120) ;  /* 0x00000000000c0947 */ /* 0x000fec0003800000 */
[----:B------:R-:W-:Y:S04]  /*7490*/  SHF.L.U32 R3, R180, 0x1f, RZ ;  /* 0x0000001fb4037819 */ /* 0x000fe800000006ff */
[----:B------:R-:W2:Y:S02]  /*74a0*/  SYNCS.PHASECHK.TRANS64.TRYWAIT P0, [R206+URZ+0x40], R3 ;  /* 0x00004003ce0075a7 */ /* 0x000ea400080011ff */
[----:B--2---:R-:W-:Y:S05]  /*74b0*/  @!P0 BRA `(.L_x_121) ;  /* 0x0000004c00188947 */ /* 0x004fea0003800000 */
.L_x_120:
[----:B------:R-:W-:Y:S05]  /*74c0*/  BSYNC B0 ;  /* 0x0000000000007941 */ /* 0x000fea0003800000 */
.L_x_119:
[----:B------:R-:W-:Y:S01]  /*74d0*/  ISETP.NE.AND P0, PT, R197, RZ, PT ;  /* 0x000000ffc500720c */ /* 0x000fe20003f05270 */
[----:B--2---:R-:W-:Y:S02]  /*74e0*/  VIADD R206, R206, 0x60 ;  /* 0x00000060cece7836 */ /* 0x004fe40000000000 */
[----:B------:R-:W-:Y:S02]  /*74f0*/  IMAD.U32 R3, RZ, RZ, UR37 ;  /* 0x00000025ff037e24 */ /* 0x000fe4000f8e00ff */
[----:B------:R-:W-:Y:S03]  /*7500*/  VIADD R181, R181, 0x1 ;  /* 0x00000001b5b57836 */ /* 0x000fe60000000000 */
[----:B------:R-:W-:Y:S05]  /*7510*/  PRMT R3, R3, 0x654, R206 ;  /* 0x0000065403037816 */ /* 0x000fea00000000ce */
[----:B------:R2:W3:Y:S04]  /*7520*/  @P0 LDS.128 R148, [R0] ;  /* 0x0000000000940984 */ /* 0x0004e80000000c00 */
[----:B------:R2:W4:Y:S04]  /*7530*/  @P0 LDS.128 R156, [R4+0x20] ;  /* 0x00002000049c0984 */ /* 0x0005280000000c00 */
        /* <DEDUP_REMOVED lines=9> */
[----:B------:R-:W-:Y:S01]  /*75d0*/  SEL R181, R181, RZ, P0 ;  /* 0x000000ffb5b57207 */ /* 0x000fe20000000000 */
[----:B-----5:R5:W-:Y:S02]  /*75e0*/  SYNCS.ARRIVE.TRANS64.RED.A1T0 RZ, [R3+URZ], RZ ;  /* 0x000000ff03ff79a7 */ /* 0x020be400081004ff */
[----:B-----5:R-:W-:Y:S04]  /*75f0*/  SEL R3, RZ, 0x1, P0 ;  /* 0x00000001ff037807 */ /* 0x020fe80000000000 */
[----:B--234-:R-:W-:Y:S02]  /*7600*/  LOP3.LUT R180, R180, R3, RZ, 0x3c, !PT ;  /* 0x00000003b4b47212 */ /* 0x01cfe400078e3cff */
.L_x_118:
[----:B------:R-:W-:Y:S05]  /*7610*/  BSYNC B1 ;  /* 0x0000000000017941 */ /* 0x000fea0003800000 */
.L_x_117:
[----:B------:R-:W-:Y:S01]  /*7620*/  VIADD R0, R80, 0x40 ;  /* 0x0000004050007836 */ /* 0x000fe20000000000 */
[----:B------:R-:W-:Y:S04]  /*7630*/  BSSY.RECONVERGENT B6, `(.L_x_122) ;  /* 0x0000015000067945 */ /* 0x000fe80003800200 */
[----:B------:R-:W-:Y:S04]  /*7640*/  SHF.R.U32.HI R0, RZ, 0x15, R0 ;  /* 0x00000015ff007819 */ /* 0x000fe80000011600 */
[----:B------:R-:W-:Y:S11]  /*7650*/  LOP3.LUT P0, RZ, R0, 0x3, R173, 0x48, !PT ;  /* 0x0000000300ff7812 */ /* 0x000ff600078048ad */
[----:B------:R-:W-:Y:S02]  /*7660*/  @!UPT UIADD3 URZ, UPT, UPT, URZ, URZ, URZ ;  /* 0x000000fffffff290 */ /* 0x000fe4000fffe0ff */
[----:B------:R-:W-:Y:S05]  /*7670*/  @!P0 BRA `(.L_x_123) ;  /* 0x0000000000408947 */ /* 0x000fea0003800000 */
[----:B------:R-:W2:Y:S01]  /*7680*/  LDCU.64 UR8, c[0x4][0x78] ;  /* 0x01000f00ff0877ac */ /* 0x000ea20008000a00 */
[----:B------:R-:W-:Y:S01]  /*7690*/  MOV R3, 0x0 ;  /* 0x0000000000037802 */ /* 0x000fe20000000f00 */
[----:B------:R-:W-:Y:S02]  /*76a0*/  HFMA2 R12, -RZ, RZ, 0, 5.9604644775390625e-08 ;  /* 0x00000001ff0c7431 */ /* 0x000fe400000001ff */
[----:B------:R-:W-:Y:S02]  /*76b0*/  IMAD.MOV.U32 R8, RZ, RZ, 0x192 ;  /* 0x00000192ff087424 */ /* 0x000fe400078e00ff */
[----:B------:R-:W-:Y:S01]  /*76c0*/  IMAD.MOV.U32 R13, RZ, RZ, RZ ;  /* 0x000000ffff0d7224 */ /* 0x000fe200078e00ff */
[----:B------:R-:W3:Y:S01]  /*76d0*/  LDCU.64 UR6, c[0x4][0x80] ;  /* 0x01001000ff0677ac */ /* 0x000ee20008000a00 */
[----:B------:R-:W4:Y:S01]  /*76e0*/  LDC.64 R2, c[0x4][R3] ;  /* 0x0100000003027b82 */ /* 0x000f220000000a00 */
[----:B------:R-:W5:Y:S01]  /*76f0*/  LDCU.64 UR4, c[0x4][0x18] ;  /* 0x01000300ff0477ac */ /* 0x000f620008000a00 */
[----:B--2---:R-:W-:Y:S01]  /*7700*/  MOV R5, UR9 ;  /* 0x0000000900057c02 */ /* 0x004fe20008000f00 */
[----:B------:R-:W-:Y:S01]  /*7710*/  IMAD.U32 R4, RZ, RZ, UR8 ;  /* 0x00000008ff047e24 */ /* 0x000fe2000f8e00ff */
[----:B---3--:R-:W-:Y:S01]  /*7720*/  MOV R7, UR7 ;  /* 0x0000000700077c02 */ /* 0x008fe20008000f00 */
[----:B------:R-:W-:Y:S01]  /*7730*/  IMAD.U32 R6, RZ, RZ, UR6 ;  /* 0x00000006ff067e24 */ /* 0x000fe2000f8e00ff */
[----:B-----5:R-:W-:Y:S01]  /*7740*/  MOV R11, UR5 ;  /* 0x00000005000b7c02 */ /* 0x020fe20008000f00 */
[----:B------:R-:W-:Y:S02]  /*7750*/  IMAD.U32 R10, RZ, RZ, UR4 ;  /* 0x00000004ff0a7e24 */ /* 0x000fe4000f8e00ff */
[----:B------:R-:W-:Y:S07]  /*7760*/  LEPC R20, `(.L_x_123) ;  /* 0x000000001014794e */ /* 0x000fee0000000000 */
[----:B-1--4-:R-:W-:Y:S05]  /*7770*/  CALL.ABS.NOINC R2 ;  /* 0x0000000002007343 */ /* 0x012fea0003c00000 */
.L_x_123:
[----:B------:R-:W-:Y:S05]  /*7780*/  BSYNC.RECONVERGENT B6 ;  /* 0x0000000000067941 */ /* 0x000fea0003800200 */
.L_x_122:
[----:B------:R-:W-:Y:S01]  /*7790*/  F2FP.F16.E5M2.UNPACK_B R4, R149 ;  /* 0x00000095ff04723e */ /* 0x000fe200020004ff */
[----:B------:R-:W-:Y:S05]  /*77a0*/  WARPSYNC.ALL ;  /* 0x0000000000007948 */ /* 0x000fea0003800000 */
[----:B------:R-:W-:Y:S01]  /*77b0*/  R2UR UR4, R80 ;  /* 0x00000000500472ca */ /* 0x000fe200000e0000 */
[--C-:B------:R-:W-:Y:S01]  /*77c0*/  HADD2.F32 R88, -RZ, R4.reuse.H0_H0 ;  /* 0x20000004ff587230 */ /* 0x100fe20000004100 */
[-C--:B------:R-:W-:Y:S01]  /*77d0*/  F2FP.F16.E5M2.UNPACK_B R0, R148.reuse ;  /* 0x00000094ff00723e */ /* 0x080fe200020004ff */
[----:B------:R-:W-:Y:S01]  /*77e0*/  HADD2.F32 R83, -RZ, R4.H1_H1 ;  /* 0x30000004ff537230 */ /* 0x000fe20000004100 */
[----:B------:R-:W-:Y:S01]  /*77f0*/  F2FP.F16.E5M2.UNPACK_B R4, R151 ;  /* 0x00000097ff04723e */ /* 0x000fe200020004ff */
[----:B------:R-:W-:Y:S01]  /*7800*/  BSSY.RECONVERGENT B0, `(.L_x_124) ;  /* 0x0000116000007945 */ /* 0x000fe20003800200 */
[----:B------:R-:W-:Y:S01]  /*7810*/  F2FP.F16.E5M2.UNPACK_B R3, R148.H1 ;  /* 0x00000094ff03723e */ /* 0x000fe200030004ff */
[--C-:B------:R-:W-:Y:S01]  /*7820*/  HADD2.F32 R2, -RZ, R0.reuse.H0_H0 ;  /* 0x20000000ff027230 */ /* 0x100fe20000004100 */
[----:B-1----:R-:W-:Y:S01]  /*7830*/  F2FP.F16.E5M2.UNPACK_B R135, R162 ;  /* 0x000000a2ff87723e */ /* 0x002fe200020004ff */
[----:B------:R-:W-:Y:S01]  /*7840*/  HADD2.F32 R82, -RZ, R0.H1_H1 ;  /* 0x30000000ff527230 */ /* 0x000fe20000004100 */
[----:B------:R-:W-:Y:S01]  /*7850*/  F2FP.F16.E5M2.UNPACK_B R0, R149.H1 ;  /* 0x00000095ff00723e */ /* 0x000fe200030004ff */
[--C-:B------:R-:W-:Y:S01]  /*7860*/  HADD2.F32 R84, -RZ, R3.reuse.H0_H0 ;  /* 0x20000003ff547230 */ /* 0x100fe20000004100 */
[----:B------:R-:W-:Y:S01]  /*7870*/  F2FP.F16.E5M2.UNPACK_B R125, R159.H1 ;  /* 0x0000009fff7d723e */ /* 0x000fe200030004ff */
[----:B------:R-:W-:Y:S01]  /*7880*/  HADD2.F32 R86, -RZ, R3.H1_H1 ;  /* 0x30000003ff567230 */ /* 0x000fe20000004100 */
[-C--:B------:R-:W-:Y:S01]  /*7890*/  F2FP.F16.E5M2.UNPACK_B R3, R150.reuse ;  /* 0x00000096ff03723e */ /* 0x080fe200020004ff */
[--C-:B------:R-:W-:Y:S01]  /*78a0*/  HADD2.F32 R90, -RZ, R0.reuse.H0_H0 ;  /* 0x20000000ff5a7230 */ /* 0x100fe20000004100 */
[----:B------:R-:W-:Y:S01]  /*78b0*/  ISETP.NE.AND P0, PT, R189, RZ, PT ;  /* 0x000000ffbd00720c */ /* 0x000fe20003f05270 */
[----:B------:R-:W-:Y:S01]  /*78c0*/  HADD2.F32 R85, -RZ, R0.H1_H1 ;  /* 0x30000000ff557230 */ /* 0x000fe20000004100 */
[----:B------:R-:W-:Y:S01]  /*78d0*/  F2FP.F16.E5M2.UNPACK_B R0, R150.H1 ;  /* 0x00000096ff00723e */ /* 0x000fe200030004ff */
[--C-:B------:R-:W-:Y:S01]  /*78e0*/  HADD2.F32 R92, -RZ, R3.reuse.H0_H0 ;  /* 0x20000003ff5c7230 */ /* 0x100fe20000004100 */
[----:B------:R-:W-:Y:S01]  /*78f0*/  ISETP.NE.AND P6, PT, R204, RZ, PT ;  /* 0x000000ffcc00720c */ /* 0x000fe20003fc5270 */
[----:B------:R-:W-:Y:S01]  /*7900*/  HADD2.F32 R87, -RZ, R3.H1_H1 ;  /* 0x30000003ff577230 */ /* 0x000fe20000004100 */
[----:B------:R-:W-:Y:S01]  /*7910*/  F2FP.F16.E5M2.UNPACK_B R3, R151.H1 ;  /* 0x00000097ff03723e */ /* 0x000fe200030004ff */
[--C-:B------:R-:W-:Y:S02]  /*7920*/  HADD2.F32 R94, -RZ, R0.reuse.H0_H0 ;  /* 0x20000000ff5e7230 */ /* 0x100fe40000004100 */
[----:B------:R-:W-:Y:S01]  /*7930*/  HADD2.F32 R89, -RZ, R0.H1_H1 ;  /* 0x30000000ff597230 */ /* 0x000fe20000004100 */
[-C--:B------:R-:W-:Y:S01]  /*7940*/  F2FP.F16.E5M2.UNPACK_B R0, R152.reuse ;  /* 0x00000098ff00723e */ /* 0x080fe200020004ff */
[--C-:B------:R-:W-:Y:S02]  /*7950*/  HADD2.F32 R96, -RZ, R4.reuse.H0_H0 ;  /* 0x20000004ff607230 */ /* 0x100fe40000004100 */
[----:B------:R-:W-:Y:S01]  /*7960*/  HADD2.F32 R91, -RZ, R4.H1_H1 ;  /* 0x30000004ff5b7230 */ /* 0x000fe20000004100 */
[-C--:B------:R-:W-:Y:S01]  /*7970*/  F2FP.F16.E5M2.UNPACK_B R4, R153.reuse ;  /* 0x00000099ff04723e */ /* 0x080fe200020004ff */
[--C-:B------:R-:W-:Y:S02]  /*7980*/  HADD2.F32 R100, -RZ, R0.reuse.H0_H0 ;  /* 0x20000000ff647230 */ /* 0x100fe40000004100 */
[----:B------:R-:W-:Y:S01]  /*7990*/  HADD2.F32 R95, -RZ, R0.H1_H1 ;  /* 0x30000000ff5f7230 */ /* 0x000fe20000004100 */
[----:B------:R-:W-:Y:S01]  /*79a0*/  F2FP.F16.E5M2.UNPACK_B R0, R153.H1 ;  /* 0x00000099ff00723e */ /* 0x000fe200030004ff */
[--C-:B------:R-:W-:Y:S02]  /*79b0*/  HADD2.F32 R98, -RZ, R3.reuse.H0_H0 ;  /* 0x20000003ff627230 */ /* 0x100fe40000004100 */
[----:B------:R-:W-:Y:S01]  /*79c0*/  HADD2.F32 R93, -RZ, R3.H1_H1 ;  /* 0x30000003ff5d7230 */ /* 0x000fe20000004100 */
[----:B------:R-:W-:Y:S01]  /*79d0*/  F2FP.F16.E5M2.UNPACK_B R3, R152.H1 ;  /* 0x00000098ff03723e */ /* 0x000fe200030004ff */
[--C-:B------:R-:W-:Y:S02]  /*79e0*/  HADD2.F32 R106, -RZ, R0.reuse.H0_H0 ;  /* 0x20000000ff6a7230 */ /* 0x100fe40000004100 */
[----:B------:R-:W-:Y:S01]  /*79f0*/  HADD2.F32 R101, -RZ, R0.H1_H1 ;  /* 0x30000000ff657230 */ /* 0x000fe20000004100 */
[-C--:B------:R-:W-:Y:S01]  /*7a00*/  F2FP.F16.E5M2.UNPACK_B R0, R154.reuse.H1 ;  /* 0x0000009aff00723e */ /* 0x080fe200030004ff */
[--C-:B------:R-:W-:Y:S02]  /*7a10*/  HADD2.F32 R104, -RZ, R4.reuse.H0_H0 ;  /* 0x20000004ff687230 */ /* 0x100fe40000004100 */
[----:B------:R-:W-:Y:S01]  /*7a20*/  HADD2.F32 R99, -RZ, R4.H1_H1 ;  /* 0x30000004ff637230 */ /* 0x000fe20000004100 */
[----:B------:R-:W-:Y:S01]  /*7a30*/  F2FP.F16.E5M2.UNPACK_B R4, R155 ;  /* 0x0000009bff04723e */ /* 0x000fe200020004ff */
[--C-:B------:R-:W-:Y:S02]  /*7a40*/  HADD2.F32 R102, -RZ, R3.reuse.H0_H0 ;  /* 0x20000003ff667230 */ /* 0x100fe40000004100 */
[----:B------:R-:W-:Y:S01]  /*7a50*/  HADD2.F32 R97, -RZ, R3.H1_H1 ;  /* 0x30000003ff617230 */ /* 0x000fe20000004100 */
[----:B------:R-:W-:Y:S01]  /*7a60*/  F2FP.F16.E5M2.UNPACK_B R3, R154 ;  /* 0x0000009aff03723e */ /* 0x000fe200020004ff */
[--C-:B------:R-:W-:Y:S02]  /*7a70*/  HADD2.F32 R110, -RZ, R0.reuse.H0_H0 ;  /* 0x20000000ff6e7230 */ /* 0x100fe40000004100 */
[----:B------:R-:W-:Y:S01]  /*7a80*/  HADD2.F32 R105, -RZ, R0.H1_H1 ;  /* 0x30000000ff697230 */ /* 0x000fe20000004100 */
[-C--:B------:R-:W-:Y:S01]  /*7a90*/  F2FP.F16.E5M2.UNPACK_B R0, R156.reuse ;  /* 0x0000009cff00723e */ /* 0x080fe200020004ff */
[--C-:B------:R-:W-:Y:S02]  /*7aa0*/  HADD2.F32 R112, -RZ, R4.reuse.H0_H0 ;  /* 0x20000004ff707230 */ /* 0x100fe40000004100 */
[----:B------:R-:W-:Y:S01]  /*7ab0*/  HADD2.F32 R107, -RZ, R4.H1_H1 ;  /* 0x30000004ff6b7230 */ /* 0x000fe20000004100 */
[----:B------:R-:W-:Y:S01]  /*7ac0*/  F2FP.F16.E5M2.UNPACK_B R4, R157 ;  /* 0x0000009dff04723e */ /* 0x000fe200020004ff */
[--C-:B------:R-:W-:Y:S02]  /*7ad0*/  HADD2.F32 R108, -RZ, R3.reuse.H0_H0 ;  /* 0x20000003ff6c7230 */ /* 0x100fe40000004100 */
[----:B------:R-:W-:Y:S01]  /*7ae0*/  HADD2.F32 R103, -RZ, R3.H1_H1 ;  /* 0x30000003ff677230 */ /* 0x000fe20000004100 */
[----:B------:R-:W-:Y:S01]  /*7af0*/  F2FP.F16.E5M2.UNPACK_B R3, R155.H1 ;  /* 0x0000009bff03723e */ /* 0x000fe200030004ff */
[--C-:B------:R-:W-:Y:S02]  /*7b00*/  HADD2.F32 R116, -RZ, R0.reuse.H0_H0 ;  /* 0x20000000ff747230 */ /* 0x100fe40000004100 */
[----:B------:R-:W-:Y:S01]  /*7b10*/  HADD2.F32 R111, -RZ, R0.H1_H1 ;  /* 0x30000000ff6f7230 */ /* 0x000fe20000004100 */
[----:B------:R-:W-:Y:S01]  /*7b20*/  F2FP.F16.E5M2.UNPACK_B R0, R156.H1 ;  /* 0x0000009cff00723e */ /* 0x000fe200030004ff */
[--C-:B------:R-:W-:Y:S02]  /*7b30*/  HADD2.F32 R120, -RZ, R4.reuse.H0_H0 ;  /* 0x20000004ff787230 */ /* 0x100fe40000004100 */
[----:B------:R-:W-:Y:S02]  /*7b40*/  HADD2.F32 R115, -RZ, R4.H1_H1 ;  /* 0x30000004ff737230 */ /* 0x000fe40000004100 */
[--C-:B------:R-:W-:Y:S01]  /*7b50*/  HADD2.F32 R114, -RZ, R3.reuse.H0_H0 ;  /* 0x20000003ff727230 */ /* 0x100fe20000004100 */
[----:B------:R-:W1:Y:S01]  /*7b60*/  LDTM.x64 R4, tmem[UR4+0x40] ;  /* 0x00004004000479ee */ /* 0x000e620008340000 */
[----:B------:R-:W-:Y:S01]  /*7b70*/  HADD2.F32 R109, -RZ, R3.H1_H1 ;  /* 0x30000003ff6d7230 */ /* 0x000fe20000004100 */
[----:B------:R-:W-:Y:S01]  /*7b80*/  F2FP.F16.E5M2.UNPACK_B R3, R157.H1 ;  /* 0x0000009dff03723e */ /* 0x000fe200030004ff */
        /* <DEDUP_REMOVED lines=14> */
[----:B------:R-:W-:Y:S01]  /*7c70*/  F2FP.F16.E5M2.UNPACK_B R0, R160.H1 ;  /* 0x000000a0ff00723e */ /* 0x000fe200030004ff */
[--C-:B------:R-:W-:Y:S02]  /*7c80*/  HADD2.F32 R132, -RZ, R3.reuse.H0_H0 ;  /* 0x20000003ff847230 */ /* 0x100fe40000004100 */
[C---:B-1----:R-:W-:Y:S01]  /*7c90*/  FMUL R7, R78.reuse, R7 ;  /* 0x000000074e077220 */ /* 0x042fe20000400000 */
        /* <DEDUP_REMOVED lines=10> */
[C---:B------:R-:W-:Y:S01]  /*7d40*/  FMUL R0, R78.reuse, R4 ;  /* 0x000000044e007220 */ /* 0x040fe20000400000 */
[--C-:B------:R-:W-:Y:S01]  /*7d50*/  HADD2.F32 R140, -RZ, R135.reuse.H0_H0 ;  /* 0x20000087ff8c7230 */ /* 0x100fe20000004100 */
[----:B------:R-:W-:Y:S01]  /*7d60*/  F2FP.F16.E5M2.UNPACK_B R4, R163 ;  /* 0x000000a3ff04723e */ /* 0x000fe200020004ff */
[----:B------:R-:W-:Y:S02]  /*7d70*/  HADD2.F32 R135, -RZ, R135.H1_H1 ;  /* 0x30000087ff877230 */ /* 0x000fe40000004100 */
[C---:B------:R-:W-:Y:S01]  /*7d80*/  FFMA R0, R81.reuse, R2, R0 ;  /* 0x0000000251007223 */ /* 0x040fe20000000000 */
[C---:B------:R-:W-:Y:S01]  /*7d90*/  FMUL R2, R78.reuse, R5 ;  /* 0x000000054e027220 */ /* 0x040fe20000400000 */
[--C-:B------:R-:W-:Y:S01]  /*7da0*/  HADD2.F32 R142, -RZ, R3.reuse.H0_H0 ;  /* 0x20000003ff8e7230 */ /* 0x100fe20000004100 */
[----:B------:R-:W-:Y:S01]  /*7db0*/  F2FP.F16.E5M2.UNPACK_B R5, R163.H1 ;  /* 0x000000a3ff05723e */ /* 0x000fe200030004ff */
[----:B------:R-:W-:Y:S02]  /*7dc0*/  HADD2.F32 R137, -RZ, R3.H1_H1 ;  /* 0x30000003ff897230 */ /* 0x000fe40000004100 */
[C---:B------:R-:W-:Y:S01]  /*7dd0*/  FFMA R2, R81.reuse, R82, R2 ;  /* 0x0000005251027223 */ /* 0x040fe20000000002 */
[--C-:B------:R-:W-:Y:S02]  /*7de0*/  HADD2.F32 R82, -RZ, R4.reuse.H0_H0 ;  /* 0x20000004ff527230 */ /* 0x100fe40000004100 */
[C---:B------:R-:W-:Y:S01]  /*7df0*/  FMUL R3, R78.reuse, R6 ;  /* 0x000000064e037220 */ /* 0x040fe20000400000 */
[----:B------:R-:W-:Y:S02]  /*7e00*/  HADD2.F32 R139, -RZ, R4.H1_H1 ;  /* 0x30000004ff8b7230 */ /* 0x000fe40000004100 */
[C---:B------:R-:W-:Y:S01]  /*7e10*/  FMUL R4, R78.reuse, R9 ;  /* 0x000000094e047220 */ /* 0x040fe20000400000 */
[--C-:B------:R-:W-:Y:S02]  /*7e20*/  HADD2.F32 R141, -RZ, R5.reuse.H1_H1 ;  /* 0x30000005ff8d7230 */ /* 0x100fe40000004100 */
[C---:B------:R-:W-:Y:S01]  /*7e30*/  FFMA R3, R81.reuse, R84, R3 ;  /* 0x0000005451037223 */ /* 0x040fe20000000003 */
[----:B------:R-:W-:Y:S01]  /*7e40*/  FFMA R7, R81, R86, R7 ;  /* 0x0000005651077223 */ /* 0x000fe20000000007 */
[----:B------:R-:W-:Y:S02]  /*7e50*/  HADD2.F32 R84, -RZ, R5.H0_H0 ;  /* 0x20000005ff547230 */ /* 0x000fe40000004100 */
[C---:B------:R-:W-:Y:S01]  /*7e60*/  FMUL R5, R78.reuse, R10 ;  /* 0x0000000a4e057220 */ /* 0x040fe20000400000 */
[C---:B------:R-:W-:Y:S01]  /*7e70*/  FMUL R6, R78.reuse, R11 ;  /* 0x0000000b4e067220 */ /* 0x040fe20000400000 */
[C---:B------:R-:W-:Y:S01]  /*7e80*/  FMUL R11, R78.reuse, R16 ;  /* 0x000000104e0b7220 */ /* 0x040fe20000400000 */
[----:B------:R-:W-:Y:S01]  /*7e90*/  F2FP.SATFINITE.E5M2.F32.PACK_AB_MERGE_C R143, R7, R3, RZ ;  /* 0x00000003078f723e */ /* 0x000fe200048060ff */
[C---:B------:R-:W-:Y:S01]  /*7ea0*/  FMUL R3, R78.reuse, R8 ;  /* 0x000000084e037220 */ /* 0x040fe20000400000 */
[C---:B------:R-:W-:Y:S01]  /*7eb0*/  FMUL R7, R78.reuse, R12 ;  /* 0x0000000c4e077220 */ /* 0x040fe20000400000 */
[C---:B------:R-:W-:Y:S01]  /*7ec0*/  FMUL R8, R78.reuse, R13 ;  /* 0x0000000d4e087220 */ /* 0x040fe20000400000 */
[C---:B------:R-:W-:Y:S01]  /*7ed0*/  FMUL R12, R78.reuse, R17 ;  /* 0x000000114e0c7220 */ /* 0x040fe20000400000 */
[C---:B------:R-:W-:Y:S01]  /*7ee0*/  FFMA R3, R81.reuse, R88, R3 ;  /* 0x0000005851037223 */ /* 0x040fe20000000003 */
[C---:B------:R-:W-:Y:S01]  /*7ef0*/  FFMA R4, R81.reuse, R83, R4 ;  /* 0x0000005351047223 */ /* 0x040fe20000000004 */
[C---:B------:R-:W-:Y:S01]  /*7f00*/  FFMA R5, R81.reuse, R90, R5 ;  /* 0x0000005a51057223 */ /* 0x040fe20000000005 */
[C---:B------:R-:W-:Y:S01]  /*7f10*/  FFMA R6, R81.reuse, R85, R6 ;  /* 0x0000005551067223 */ /* 0x040fe20000000006 */
[C---:B------:R-:W-:Y:S01]  /*7f20*/  FFMA R7, R81.reuse, R92, R7 ;  /* 0x0000005c51077223 */ /* 0x040fe20000000007 */
[C---:B------:R-:W-:Y:S01]  /*7f30*/  FFMA R8, R81.reuse, R87, R8 ;  /* 0x0000005751087223 */ /* 0x040fe20000000008 */
[C---:B------:R-:W-:Y:S01]  /*7f40*/  FMUL R16, R78.reuse, R21 ;  /* 0x000000154e107220 */ /* 0x040fe20000400000 */
[----:B------:R-:W-:Y:S01]  /*7f50*/  FMUL R9, R78, R14 ;  /* 0x0000000e4e097220 */ /* 0x000fe20000400000 */
[----:B------:R-:W-:Y:S01]  /*7f60*/  F2FP.SATFINITE.E5M2.F32.PACK_AB_MERGE_C R5, R6, R5, RZ ;  /* 0x000000050605723e */ /* 0x000fe200048060ff */
[C---:B------:R-:W-:Y:S01]  /*7f70*/  FMUL R10, R78.reuse, R15 ;  /* 0x0000000f4e0a7220 */ /* 0x040fe20000400000 */
[C---:B------:R-:W-:Y:S01]  /*7f80*/  FMUL R15, R78.reuse, R20 ;  /* 0x000000144e0f7220 */ /* 0x040fe20000400000 */
[C---:B------:R-:W-:Y:S01]  /*7f90*/  FFMA R9, R81.reuse, R94, R9 ;  /* 0x0000005e51097223 */ /* 0x040fe20000000009 */
[C---:B------:R-:W-:Y:S01]  /*7fa0*/  FMUL R20, R78.reuse, R25 ;  /* 0x000000194e147220 */ /* 0x040fe20000400000 */
[C---:B------:R-:W-:Y:S01]  /*7fb0*/  FFMA R10, R81.reuse, R89, R10 ;  /* 0x00000059510a7223 */ /* 0x040fe2000000000a */
[C---:B------:R-:W-:Y:S01]  /*7fc0*/  FFMA R11, R81.reuse, R96, R11 ;  /* 0x00000060510b7223 */ /* 0x040fe2000000000b */
[C---:B------:R-:W-:Y:S01]  /*7fd0*/  FFMA R12, R81.reuse, R91, R12 ;  /* 0x0000005b510c7223 */ /* 0x040fe2000000000c */
[C---:B------:R-:W-:Y:S01]  /*7fe0*/  FMUL R13, R78.reuse, R18 ;  /* 0x000000124e0d7220 */ /* 0x040fe20000400000 */
[----:B------:R-:W-:Y:S01]  /*7ff0*/  FMUL R14, R78, R19 ;  /* 0x000000134e0e7220 */ /* 0x000fe20000400000 */
[----:B------:R-:W-:Y:S01]  /*8000*/  F2FP.SATFINITE.E5M2.F32.PACK_AB_MERGE_C R9, R10, R9, RZ ;  /* 0x000000090a09723e */ /* 0x000fe200048060ff */
[C---:B------:R-:W-:Y:S01]  /*8010*/  FMUL R19, R78.reuse, R24 ;  /* 0x000000184e137220 */ /* 0x040fe20000400000 */
        /* <DEDUP_REMOVED lines=17> */
[----:B------:R-:W-:Y:S01]  /*8130*/  FMUL R27, R78, R32 ;  /* 0x000000204e1b7220 */ /* 0x000fe20000400000 */
[C---:B------:R-:W-:Y:S01]  /*8140*/  FFMA R21, R81.reuse, R106, R21 ;  /* 0x0000006a51157223 */ /* 0x040fe20000000015 */
[C---:B------:R-:W-:Y:S01]  /*8150*/  FFMA R22, R81.reuse, R101, R22 ;  /* 0x0000006551167223 */ /* 0x040fe20000000016 */
[----:B------:R-:W-:Y:S01]  /*8160*/  F2FP.SATFINITE.E5M2.F32.PACK_AB_MERGE_C R16, R16, R15, R17 ;  /* 0x0000000f1010723e */ /* 0x000fe20004806011 */
[C---:B------:R-:W-:Y:S01]  /*8170*/  FFMA R23, R81.reuse, R108, R23 ;  /* 0x0000006c51177223 */ /* 0x040fe20000000017 */
[C---:B------:R-:W-:Y:S01]  /*8180*/  FFMA R24, R81.reuse, R103, R24 ;  /* 0x0000006751187223 */ /* 0x040fe20000000018 */
[----:B------:R-:W-:Y:S01]  /*8190*/  FMUL R32, R78, R37 ;  /* 0x000000254e207220 */ /* 0x000fe20000400000 */
[----:B------:R-:W-:Y:S01]  /*81a0*/  F2FP.SATFINITE.E5M2.F32.PACK_AB_MERGE_C R21, R22, R21, RZ ;  /* 0x000000151615723e */ /* 0x000fe200048060ff */
[C---:B------:R-:W-:Y:S01]  /*81b0*/  FMUL R25, R78.reuse, R30 ;  /* 0x0000001e4e197220 */ /* 0x040fe20000400000 */
[C---:B------:R-:W-:Y:S01]  /*81c0*/  FMUL R26, R78.reuse, R31 ;  /* 0x0000001f4e1a7220 */ /* 0x040fe20000400000 */
[----:B------:R-:W-:Y:S01]  /*81d0*/  FMUL R31, R78, R36 ;  /* 0x000000244e1f7220 */ /* 0x000fe20000400000 */
[----:B------:R-:W-:Y:S01]  /*81e0*/  F2FP.SATFINITE.E5M2.F32.PACK_AB_MERGE_C R17, R20, R19, R21 ;  /* 0x000000131411723e */ /* 0x000fe20004806015 */
        /* <DEDUP_REMOVED lines=8> */
[----:B------:R-:W-:Y:S01]  /*8270*/  FMUL R35, R78, R40 ;  /* 0x000000284e237220 */ /* 0x000fe20000400000 */
[C---:B------:R-:W-:Y:S01]  /*8280*/  FFMA R29, R81.reuse, R114, R29 ;  /* 0x00000072511d7223 */ /* 0x040fe2000000001d */
[----:B------:R-:W-:Y:S01]  /*8290*/  F2FP.SATFINITE.E5M2.F32.PACK_AB_MERGE_C R18, R24, R23, R18 ;  /* 0x000000171812723e */ /* 0x000fe20004806012 */
        /* <DEDUP_REMOVED lines=22> */
[C---:B------:R-:W-:Y:S01]  /*8400*/  FMUL R41, R78.reuse, R46 ;  /* 0x0000002e4e297220 */ /* 0x040fe20000400000 */
[C---:B------:R-:W-:Y:S01]  /*8410*/  FMUL R42, R78.reuse, R47 ;  /* 0x0000002f4e2a7220 */ /* 0x040fe20000400000 */
[C---:B------:R-:W-:Y:S01]  /*8420*/  FFMA R40, R81.reuse, R119, R40 ;  /* 0x0000007751287223 */ /* 0x040fe20000000028 */
[--C-:B------:R-:W-:Y:S02]  /*8430*/  HADD2.F32 R130, -RZ, R125.reuse.H0_H0 ;  /* 0x2000007dff827230 */ /* 0x100fe40000004100 */
[C---:B------:R-:W-:Y:S01]  /*8440*/  FFMA R41, R81.reuse, R126, R41 ;  /* 0x0000007e51297223 */ /* 0x040fe20000000029 */
[----:B------:R-:W-:Y:S02]  /*8450*/  HADD2.F32 R125, -RZ, R125.H1_H1 ;  /* 0x3000007dff7d7230 */ /* 0x000fe40000004100 */
[C---:B------:R-:W-:Y:S01]  /*8460*/  FMUL R45, R78.reuse, R50 ;  /* 0x000000324e2d7220 */ /* 0x040fe20000400000 */
[C---:B------:R-:W-:Y:S01]  /*8470*/  FFMA R42, R81.reuse, R121, R42 ;  /* 0x00000079512a7223 */ /* 0x040fe2000000002a */
[C---:B------:R-:W-:Y:S01]  /*8480*/  FMUL R46, R78.reuse, R51 ;  /* 0x000000334e2e7220 */ /* 0x040fe20000400000 */
[C---:B------:R-:W-:Y:S01]  /*8490*/  FFMA R43, R81.reuse, R128, R43 ;  /* 0x00000080512b7223 */ /* 0x040fe2000000002b */
[C---:B------:R-:W-:Y:S01]  /*84a0*/  FMUL R47, R78.reuse, R52 ;  /* 0x000000344e2f7220 */ /* 0x040fe20000400000 */
        /* <DEDUP_REMOVED lines=10> */
[C---:B------:R-:W-:Y:S01]  /*8550*/  FFMA R45, R81.reuse, R130, R45 ;  /* 0x00000082512d7223 */ /* 0x040fe2000000002d */
[C---:B------:R-:W-:Y:S01]  /*8560*/  FMUL R59, R78.reuse, R64 ;  /* 0x000000404e3b7220 */ /* 0x040fe20000400000 */
[C---:B------:R-:W-:Y:S01]  /*8570*/  FMUL R60, R78.reuse, R65 ;  /* 0x000000414e3c7220 */ /* 0x040fe20000400000 */
[C---:B------:R-:W-:Y:S01]  /*8580*/  FMUL R61, R78.reuse, R66 ;  /* 0x000000424e3d7220 */ /* 0x040fe20000400000 */
[----:B------:R-:W-:Y:S01]  /*8590*/  FMUL R62, R78, R67 ;  /* 0x000000434e3e7220 */ /* 0x000fe20000400000 */
[C---:B------:R-:W-:Y:S01]  /*85a0*/  FFMA R46, R81.reuse, R125, R46 ;  /* 0x0000007d512e7223 */ /* 0x040fe2000000002e */
[----:B------:R-:W-:Y:S01]  /*85b0*/  F2FP.SATFINITE.E5M2.F32.PACK_AB_MERGE_C R64, R2, R0, R143 ;  /* 0x000000000240723e */ /* 0x000fe2000480608f */
[C---:B------:R-:W-:Y:S01]  /*85c0*/  FFMA R47, R81.reuse, R132, R47 ;  /* 0x00000084512f7223 */ /* 0x040fe2000000002f */
[----:B------:R-:W-:Y:S01]  /*85d0*/  F2FP.SATFINITE.E5M2.F32.PACK_AB_MERGE_C R65, R4, R3, R5 ;  /* 0x000000030441723e */ /* 0x000fe20004806005 */
[C---:B------:R-:W-:Y:S01]  /*85e0*/  FFMA R48, R81.reuse, R127, R48 ;  /* 0x0000007f51307223 */ /* 0x040fe20000000030 */
[----:B------:R-:W-:Y:S01]  /*85f0*/  F2FP.SATFINITE.E5M2.F32.PACK_AB_MERGE_C R66, R8, R7, R9 ;  /* 0x000000070842723e */ /* 0x000fe20004806009 */
[C---:B------:R-:W-:Y:S01]  /*8600*/  FFMA R49, R81.reuse, R134, R49 ;  /* 0x0000008651317223 */ /* 0x040fe20000000031 */
[----:B------:R-:W-:Y:S01]  /*8610*/  F2FP.SATFINITE.E5M2.F32.PACK_AB_MERGE_C R67, R12, R11, R13 ;  /* 0x0000000b0c43723e */ /* 0x000fe2000480600d */
[----:B------:R-:W-:Y:S01]  /*8620*/  FMUL R53, R78, R58 ;  /* 0x0000003a4e357220 */ /* 0x000fe20000400000 */
[C---:B------:R-:W-:Y:S01]  /*8630*/  FFMA R50, R81.reuse, R129, R50 ;  /* 0x0000008151327223 */ /* 0x040fe20000000032 */
[C---:B------:R-:W-:Y:S01]  /*8640*/  FFMA R51, R81.reuse, R136, R51 ;  /* 0x0000008851337223 */ /* 0x040fe20000000033 */
[C---:B------:R-:W-:Y:S01]  /*8650*/  FFMA R52, R81.reuse, R131, R52 ;  /* 0x0000008351347223 */ /* 0x040fe20000000034 */
[----:B------:R1:W-:Y:S01]  /*8660*/  STS.128 [R172+UR49+0xa200], R64 ;  /* 0x00a20040ac007988 */ /* 0x0003e20008000c31 */
[C---:B------:R-:W-:Y:S01]  /*8670*/  FFMA R53, R81.reuse, R138, R53 ;  /* 0x0000008a51357223 */ /* 0x040fe20000000035 */
[----:B------:R-:W-:Y:S01]  /*8680*/  F2FP.SATFINITE.E5M2.F32.PACK_AB_MERGE_C R37, R38, R37, RZ ;  /* 0x000000252625723e */ /* 0x000fe200048060ff */
[C---:B------:R-:W-:Y:S01]  /*8690*/  FFMA R54, R81.reuse, R133, R54 ;  /* 0x0000008551367223 */ /* 0x040fe20000000036 */
[----:B------:R-:W-:Y:S01]  /*86a0*/  FMUL R58, R78, R63 ;  /* 0x0000003f4e3a7220 */ /* 0x000fe20000400000 */
[C---:B------:R-:W-:Y:S01]  /*86b0*/  FFMA R55, R81.reuse, R140, R55 ;  /* 0x0000008c51377223 */ /* 0x040fe20000000037 */
[C---:B------:R-:W-:Y:S01]  /*86c0*/  FFMA R56, R81.reuse, R135, R56 ;  /* 0x0000008751387223 */ /* 0x040fe20000000038 */
[C---:B------:R-:W-:Y:S01]  /*86d0*/  FFMA R57, R81.reuse, R142, R57 ;  /* 0x0000008e51397223 */ /* 0x040fe20000000039 */
[----:B------:R1:W-:Y:S01]  /*86e0*/  STS.128 [R193+0xa010], R16 ;  /* 0x00a01010c1007388 */ /* 0x0003e20000000c00 */
[----:B------:R-:W-:Y:S01]  /*86f0*/  F2FP.SATFINITE.E5M2.F32.PACK_AB_MERGE_C R33, R36, R35, R37 ;  /* 0x000000232421723e */ /* 0x000fe20004806025 */
[C---:B------:R-:W-:Y:S01]  /*8700*/  FFMA R58, R81.reuse, R137, R58 ;  /* 0x00000089513a7223 */ /* 0x040fe2000000003a */
[----:B------:R-:W-:Y:S01]  /*8710*/  F2FP.SATFINITE.E5M2.F32.PACK_AB_MERGE_C R34, R42, R41, RZ ;  /* 0x000000292a22723e */ /* 0x000fe200048060ff */
[C---:B------:R-:W-:Y:S01]  /*8720*/  FFMA R59, R81.reuse, R82, R59 ;  /* 0x00000052513b7223 */ /* 0x040fe2000000003b */
[----:B------:R-:W-:Y:S01]  /*8730*/  F2FP.SATFINITE.E5M2.F32.PACK_AB_MERGE_C R35, R46, R45, RZ ;  /* 0x0000002d2e23723e */ /* 0x000fe200048060ff */
        /* <DEDUP_REMOVED lines=25> */
[----:B------:R-:W-:Y:S02]  /*88d0*/  UIADD3 UR8, UP0, UPT, UR52, 0x680, URZ ;  /* 0x0000068034087890 */ /* 0x000fe4000ff1e0ff */
[----:B------:R-:W-:Y:S02]  /*88e0*/  UIADD3 UR5, UPT, UPT, UR41, 0x40, URZ ;  /* 0x0000004029057890 */ /* 0x000fe4000fffe0ff */
[----:B------:R-:W-:Y:S02]  /*88f0*/  UIADD3 UR4, UPT, UPT, UR49, 0xa200, URZ ;  /* 0x0000a20031047890 */ /* 0x000fe4000fffe0ff */
[----:B------:R-:W-:Y:S01]  /*8900*/  UIADD3.X UR9, UPT, UPT, URZ, UR53, URZ, UP0, !UPT ;  /* 0x00000035ff097290 */ /* 0x000fe200087fe4ff */
[----:B------:R-:W-:Y:S01]  /*8910*/  UMOV UR6, UR42 ;  /* 0x0000002a00067c82 */ /* 0x000fe20008000000 */
[----:B------:R-:W-:Y:S07]  /*8920*/  UMOV UR7, UR36 ;  /* 0x0000002400077c82 */ /* 0x000fee0008000000 */
[----:B------:R2:W-:Y:S01]  /*8930*/  UTMASTG.3D [UR4], [UR8] ;  /* 0x00000004080073b5 */ /* 0x0005e20008010000 */
[----:B------:R0:W-:Y:S01]  /*8940*/  UTMACMDFLUSH ;  /* 0x00000000000079b7 */ /* 0x0001e20000000000 */
[----:B--2---:R-:W-:Y:S04]  /*8950*/  DEPBAR.LE SB0, 0x1 ;  /* 0x000080400000791a */ /* 0x004fe80000000000 */
.L_x_125:
[----:B------:R-:W-:Y:S05]  /*8960*/  BSYNC.RECONVERGENT B0 ;  /* 0x0000000000007941 */ /* 0x000fea0003800200 */
.L_x_124:
        /* <DEDUP_REMOVED lines=16> */
.L_x_129:
[----:B------:R-:W-:Y:S05]  /*8a70*/  BSYNC B0 ;  /* 0x0000000000007941 */ /* 0x000fea0003800000 */
.L_x_128:
        /* <DEDUP_REMOVED lines=20> */
.L_x_127:
[----:B------:R-:W-:Y:S05]  /*8bc0*/  BSYNC B1 ;  /* 0x0000000000017941 */ /* 0x000fea0003800000 */
.L_x_126:
[----:B--2---:R-:W-:Y:S01]  /*8bd0*/  VIADD R0, R80, 0x80 ;  /* 0x0000008050007836 */ /* 0x004fe20000000000 */
        /* <DEDUP_REMOVED lines=10> */
[----:B------:R-:W5:Y:S01]  /*8c80*/  LDCU.64 UR6, c[0x4][0x80] ;  /* 0x01001000ff0677ac */ /* 0x000f620008000a00 */
[----:B------:R-:W1:Y:S01]  /*8c90*/  LDC.64 R2, c[0x4][R3] ;  /* 0x0100000003027b82 */ /* 0x000e620000000a00 */
[----:B------:R-:W3:Y:S01]  /*8ca0*/  LDCU.64 UR4, c[0x4][0x18] ;  /* 0x01000300ff0477ac */ /* 0x000ee20008000a00 */
[----:B--2---:R-:W-:Y:S01]  /*8cb0*/  MOV R5, UR9 ;  /* 0x0000000900057c02 */ /* 0x004fe20008000f00 */
[----:B------:R-:W-:Y:S01]  /*8cc0*/  IMAD.U32 R4, RZ, RZ, UR8 ;  /* 0x00000008ff047e24 */ /* 0x000fe2000f8e00ff */
[----:B-----5:R-:W-:Y:S01]  /*8cd0*/  MOV R7, UR7 ;  /* 0x0000000700077c02 */ /* 0x020fe20008000f00 */
[----:B------:R-:W-:Y:S01]  /*8ce0*/  IMAD.U32 R6, RZ, RZ, UR6 ;  /* 0x00000006ff067e24 */ /* 0x000fe2000f8e00ff */
[----:B---3--:R-:W-:Y:S01]  /*8cf0*/  MOV R11, UR5 ;  /* 0x00000005000b7c02 */ /* 0x008fe20008000f00 */
[----:B------:R-:W-:Y:S02]  /*8d00*/  IMAD.U32 R10, RZ, RZ, UR4 ;  /* 0x00000004ff0a7e24 */ /* 0x000fe4000f8e00ff */
[----:B------:R-:W-:Y:S07]  /*8d10*/  LEPC R20, `(.L_x_132) ;  /* 0x000000001014794e */ /* 0x000fee0000000000 */
[----:B-1--4-:R-:W-:Y:S05]  /*8d20*/  CALL.ABS.NOINC R2 ;  /* 0x0000000002007343 */ /* 0x012fea0003c00000 */
.L_x_132:
[----:B------:R-:W-:Y:S05]  /*8d30*/  BSYNC.RECONVERGENT B6 ;  /* 0x0000000000067941 */ /* 0x000fea0003800200 */
.L_x_131:
[----:B---3--:R-:W-:Y:S01]  /*8d40*/  F2FP.F16.E5M2.UNPACK_B R4, R149 ;  /* 0x00000095ff04723e */ /* 0x008fe200020004ff */
        /* <DEDUP_REMOVED lines=13> */
[----:B----4-:R-:W-:Y:S01]  /*8e20*/  F2FP.F16.E5M2.UNPACK_B R125, R159.H1 ;  /* 0x0000009fff7d723e */ /* 0x010fe200030004ff */
        /* <DEDUP_REMOVED lines=262> */
[----:B------:R-:W-:Y:S02]  /*9e90*/  UIADD3 UR8, UP0, UPT, UR52, 0x680, URZ ;  /* 0x0000068034087890 */ /* 0x000fe4000ff1e0ff */
[----:B------:R-:W-:Y:S02]  /*9ea0*/  UIADD3 UR5, UPT, UPT, UR41, 0x80, URZ ;  /* 0x0000008029057890 */ /* 0x000fe4000fffe0ff */
[----:B------:R-:W-:Y:S01]  /*9eb0*/  MOV R188, UR10 ;  /* 0x0000000a00bc7c02 */ /* 0x000fe20008000f00 */
[----:B------:R-:W-:Y:S01]  /*9ec0*/  UIADD3.X UR9, UPT, UPT, URZ, UR53, URZ, UP0, !UPT ;  /* 0x00000035ff097290 */ /* 0x000fe200087fe4ff */
[----:B------:R-:W-:Y:S02]  /*9ed0*/  UMOV UR6, UR42 ;  /* 0x0000002a00067c82 */ /* 0x000fe40008000000 */
[----:B------:R-:W-:Y:S01]  /*9ee0*/  R2UR UR4, R188 ;  /* 0x00000000bc0472ca */ /* 0x000fe200000e0000 */
[----:B------:R-:W-:Y:S11]  /*9ef0*/  UMOV UR7, UR36 ;  /* 0x0000002400077c82 */ /* 0x000ff60008000000 */
[----:B------:R-:W-:Y:S01]  /*9f00*/  @!UPT UIADD3 URZ, UPT, UPT, URZ, URZ, URZ ;  /* 0x000000fffffff290 */ /* 0x000fe2000fffe0ff */
[----:B------:R2:W-:Y:S01]  /*9f10*/  UTMASTG.3D [UR4], [UR8] ;  /* 0x00000004080073b5 */ /* 0x0005e20008010000 */
[----:B------:R0:W-:Y:S01]  /*9f20*/  UTMACMDFLUSH ;  /* 0x00000000000079b7 */ /* 0x0001e20000000000 */
[----:B--2---:R-:W-:Y:S04]  /*9f30*/  DEPBAR.LE SB0, 0x1 ;  /* 0x000080400000791a */ /* 0x004fe80000000000 */
.L_x_134:
[----:B------:R-:W-:Y:S05]  /*9f40*/  BSYNC.RECONVERGENT B0 ;  /* 0x0000000000007941 */ /* 0x000fea0003800200 */
.L_x_133:
        /* <DEDUP_REMOVED lines=16> */
.L_x_138:
[----:B------:R-:W-:Y:S05]  /*a050*/  BSYNC B0 ;  /* 0x0000000000007941 */ /* 0x000fea0003800000 */
.L_x_137:
        /* <DEDUP_REMOVED lines=20> */
.L_x_136:
[----:B------:R-:W-:Y:S05]  /*a1a0*/  BSYNC B1 ;  /* 0x0000000000017941 */ /* 0x000fea0003800000 */
.L_x_135:
[----:B--2---:R-:W-:Y:S05]  /*a1b0*/  VIADD R0, R80, 0xc0 ;  /* 0x000000c050007836 */ /* 0x004fea0000000000 */
        /* <DEDUP_REMOVED lines=20> */
.L_x_140:
[----:B------:R-:W-:Y:S01]  /*a300*/  ISETP.NE.AND P0, PT, R189, RZ, PT ;  /* 0x000000ffbd00720c */ /* 0x000fe20003f05270 */
[----:B------:R-:W-:Y:S05]  /*a310*/  WARPSYNC.ALL ;  /* 0x0000000000007948 */ /* 0x000fea0003800000 */
[----:B------:R-:W-:Y:S01]  /*a320*/  R2UR UR4, R80 ;  /* 0x00000000500472ca */ /* 0x000fe200000e0000 */
[----:B------:R-:W-:Y:S01]  /*a330*/  BSSY.RECONVERGENT B0, `(.L_x_141) ;  /* 0x000011c000007945 */ /* 0x000fe20003800200 */
[----:B---3--:R-:W-:Y:S02]  /*a340*/  F2FP.F16.E5M2.UNPACK_B R11, R149 ;  /* 0x00000095ff0b723e */ /* 0x008fe400020004ff */
[----:B------:R-:W-:Y:S02]  /*a350*/  F2FP.F16.E5M2.UNPACK_B R10, R150 ;  /* 0x00000096ff0a723e */ /* 0x000fe400020004ff */
[----:B------:R-:W-:Y:S01]  /*a360*/  F2FP.F16.E5M2.UNPACK_B R9, R151 ;  /* 0x00000097ff09723e */ /* 0x000fe200020004ff */
[--C-:B------:R-:W-:Y:S01]  /*a370*/  HADD2.F32 R83, -RZ, R11.reuse.H0_H0 ;  /* 0x2000000bff537230 */ /* 0x100fe20000004100 */
[----:B----4-:R-:W-:Y:S01]  /*a380*/  F2FP.F16.E5M2.UNPACK_B R8, R152 ;  /* 0x00000098ff08723e */ /* 0x010fe200020004ff */
[----:B------:R-:W-:Y:S01]  /*a390*/  HADD2.F32 R84, -RZ, R11.H1_H1 ;  /* 0x3000000bff547230 */ /* 0x000fe20000004100 */
[----:B------:R-:W-:Y:S01]  /*a3a0*/  F2FP.F16.E5M2.UNPACK_B R7, R153 ;  /* 0x00000099ff07723e */ /* 0x000fe200020004ff */
[--C-:B------:R-:W-:Y:S01]  /*a3b0*/  HADD2.F32 R87, -RZ, R10.reuse.H0_H0 ;  /* 0x2000000aff577230 */ /* 0x100fe20000004100 */
[----:B------:R-:W-:Y:S01]  /*a3c0*/  F2FP.F16.E5M2.UNPACK_B R6, R154 ;  /* 0x0000009aff06723e */ /* 0x000fe200020004ff */
[----:B------:R-:W-:Y:S01]  /*a3d0*/  HADD2.F32 R88, -RZ, R10.H1_H1 ;  /* 0x3000000aff587230 */ /* 0x000fe20000004100 */
[----:B------:R-:W-:Y:S01]  /*a3e0*/  F2FP.F16.E5M2.UNPACK_B R5, R155 ;  /* 0x0000009bff05723e */ /* 0x000fe200020004ff */
[--C-:B------:R-:W-:Y:S01]  /*a3f0*/  HADD2.F32 R91, -RZ, R9.reuse.H0_H0 ;  /* 0x20000009ff5b7230 */ /* 0x100fe20000004100 */
[----:B-1----:R-:W-:Y:S01]  /*a400*/  F2FP.F16.E5M2.UNPACK_B R4, R156 ;  /* 0x0000009cff04723e */ /* 0x002fe200020004ff */
[----:B------:R-:W-:Y:S01]  /*a410*/  HADD2.F32 R93, -RZ, R9.H1_H1 ;  /* 0x30000009ff5d7230 */ /* 0x000fe20000004100 */
[-C--:B------:R-:W-:Y:S01]  /*a420*/  F2FP.F16.E5M2.UNPACK_B R2, R148.reuse ;  /* 0x00000094ff02723e */ /* 0x080fe200020004ff */
[--C-:B------:R-:W-:Y:S01]  /*a430*/  HADD2.F32 R94, -RZ, R8.reuse.H0_H0 ;  /* 0x20000008ff5e7230 */ /* 0x100fe20000004100 */
[----:B------:R-:W-:Y:S01]  /*a440*/  F2FP.F16.E5M2.UNPACK_B R148, R148.H1 ;  /* 0x00000094ff94723e */ /* 0x000fe200030004ff */
[----:B------:R-:W-:Y:S01]  /*a450*/  HADD2.F32 R97, -RZ, R8.H1_H1 ;  /* 0x30000008ff617230 */ /* 0x000fe20000004100 */
[----:B------:R-:W-:Y:S01]  /*a460*/  F2FP.F16.E5M2.UNPACK_B R149, R149.H1 ;  /* 0x00000095ff95723e */ /* 0x000fe200030004ff */
[--C-:B------:R-:W-:Y:S01]  /*a470*/  HADD2.F32 R98, -RZ, R7.reuse.H0_H0 ;  /* 0x20000007ff627230 */ /* 0x100fe20000004100 */
[----:B------:R-:W-:Y:S01]  /*a480*/  F2FP.F16.E5M2.UNPACK_B R150, R150.H1 ;  /* 0x00000096ff96723e */ /* 0x000fe200030004ff */
[----:B------:R-:W-:Y:S01]  /*a490*/  HADD2.F32 R101, -RZ, R7.H1_H1 ;  /* 0x30000007ff657230 */ /* 0x000fe20000004100 */
[----:B------:R-:W-:Y:S01]  /*a4a0*/  F2FP.F16.E5M2.UNPACK_B R151, R151.H1 ;  /* 0x00000097ff97723e */ /* 0x000fe200030004ff */
[--C-:B------:R-:W-:Y:S01]  /*a4b0*/  HADD2.F32 R102, -RZ, R6.reuse.H0_H0 ;  /* 0x20000006ff667230 */ /* 0x100fe20000004100 */
[----:B------:R-:W-:Y:S01]  /*a4c0*/  IADD3 R191, PT, PT, R191, 0xc0, RZ ;  /* 0x000000c0bfbf7810 */ /* 0x000fe20007ffe0ff */
[----:B------:R-:W-:Y:S01]  /*a4d0*/  HADD2.F32 R105, -RZ, R6.H1_H1 ;  /* 0x30000006ff697230 */ /* 0x000fe20000004100 */
[----:B------:R-:W-:Y:S01]  /*a4e0*/  F2FP.F16.E5M2.UNPACK_B R138, R163 ;  /* 0x000000a3ff8a723e */ /* 0x000fe200020004ff */
[--C-:B------:R-:W-:Y:S01]  /*a4f0*/  HADD2.F32 R106, -RZ, R5.reuse.H0_H0 ;  /* 0x20000005ff6a7230 */ /* 0x100fe20000004100 */
[----:B------:R-:W-:Y:S01]  /*a500*/  LOP3.LUT R191, R191, 0xfefffff8, RZ, 0xc0, !PT ;  /* 0xfefffff8bfbf7812 */ /* 0x000fe200078ec0ff */
[----:B------:R-:W-:Y:S01]  /*a510*/  HADD2.F32 R109, -RZ, R5.H1_H1 ;  /* 0x30000005ff6d7230 */ /* 0x000fe20000004100 */
[----:B------:R-:W-:Y:S01]  /*a520*/  F2FP.F16.E5M2.UNPACK_B R116, R157 ;  /* 0x0000009dff74723e */ /* 0x000fe200020004ff */
[--C-:B------:R-:W-:Y:S01]  /*a530*/  HADD2.F32 R110, -RZ, R4.reuse.H0_H0 ;  /* 0x20000004ff6e7230 */ /* 0x100fe20000004100 */
[----:B------:R-:W-:Y:S01]  /*a540*/  F2FP.F16.E5M2.UNPACK_B R120, R158 ;  /* 0x0000009eff78723e */ /* 0x000fe200020004ff */
[----:B------:R-:W-:Y:S01]  /*a550*/  HADD2.F32 R113, -RZ, R4.H1_H1 ;  /* 0x30000004ff717230 */ /* 0x000fe20000004100 */
[----:B------:R-:W-:Y:S01]  /*a560*/  F2FP.F16.E5M2.UNPACK_B R124, R159 ;  /* 0x0000009fff7c723e */ /* 0x000fe200020004ff */
[----:B------:R-:W1:Y:S01]  /*a570*/  LDTM.x64 R4, tmem[UR4+0xc0] ;  /* 0x0000c004000479ee */ /* 0x000e620008340000 */
[--C-:B------:R-:W-:Y:S01]  /*a580*/  HADD2.F32 R0, -RZ, R2.reuse.H0_H0 ;  /* 0x20000002ff007230 */ /* 0x100fe20000004100 */
[----:B------:R-:W-:Y:S01]  /*a590*/  NOP ;  /* 0x0000000000007918 */ /* 0x000fe20000000000 */
[----:B-1----:R1:W-:Y:S01]  /*a5a0*/  SYNCS.ARRIVE.TRANS64.RED.A1T0 RZ, [R191+URZ], RZ ;  /* 0x000000ffbfff79a7 */ /* 0x0023e200081004ff */
[----:B------:R-:W-:Y:S01]  /*a5b0*/  HADD2.F32 R2, -RZ, R2.H1_H1 ;  /* 0x30000002ff027230 */ /* 0x000fe20000004100 */
[----:B------:R-:W-:Y:S01]  /*a5c0*/  F2FP.F16.E5M2.UNPACK_B R128, R160 ;  /* 0x000000a0ff80723e */ /* 0x000fe200020004ff */
[--C-:B------:R-:W-:Y:S01]  /*a5d0*/  HADD2.F32 R86, -RZ, R149.reuse.H1_H1 ;  /* 0x30000095ff567230 */ /* 0x100fe20000004100 */
[----:B------:R-:W-:Y:S01]  /*a5e0*/  F2FP.F16.E5M2.UNPACK_B R132, R161 ;  /* 0x000000a1ff84723e */ /* 0x000fe200020004ff */
[--C-:B------:R-:W-:Y:S01]  /*a5f0*/  HADD2.F32 R114, -RZ, R116.reuse.H0_H0 ;  /* 0x20000074ff727230 */ /* 0x100fe20000004100 */
[----:B------:R-:W-:Y:S01]  /*a600*/  F2FP.F16.E5M2.UNPACK_B R136, R162 ;  /* 0x000000a2ff88723e */ /* 0x000fe200020004ff */
[----:B------:R-:W-:Y:S01]  /*a610*/  HADD2.F32 R117, -RZ, R116.H1_H1 ;  /* 0x30000074ff757230 */ /* 0x000fe20000004100 */
[----:B------:R-:W-:Y:S01]  /*a620*/  F2FP.F16.E5M2.UNPACK_B R152, R152.H1 ;  /* 0x00000098ff98723e */ /* 0x000fe200030004ff */
        /* <DEDUP_REMOVED lines=12> */
[C---:B------:R-:W-:Y:S01]  /*a6f0*/  FMUL R4, R78.reuse, R4 ;  /* 0x000000044e047220 */ /* 0x040fe20000400000 */
[C---:B------:R-:W-:Y:S01]  /*a700*/  FMUL R5, R78.reuse, R5 ;  /* 0x000000054e057220 */ /* 0x040fe20000400000 */
[----:B------:R-:W-:Y:S02]  /*a710*/  HADD2.F32 R3, -RZ, R148.H0_H0 ;  /* 0x20000094ff037230 */ /* 0x000fe40000004100 */
        /* <DEDUP_REMOVED lines=9> */
[----:B------:R-:W-:Y:S02]  /*a7b0*/  HADD2.F32 R130, -RZ, R132.H0_H0 ;  /* 0x20000084ff827230 */ /* 0x000fe40000004100 */
[C---:B------:R-:W-:Y:S01]  /*a7c0*/  FMUL R6, R78.reuse, R6 ;  /* 0x000000064e067220 */ /* 0x040fe20000400000 */
[----:B------:R-:W-:Y:S02]  /*a7d0*/  HADD2.F32 R82, -RZ, R148.H1_H1 ;  /* 0x30000094ff527230 */ /* 0x000fe40000004100 */
[C---:B------:R-:W-:Y:S01]  /*a7e0*/  FMUL R7, R78.reuse, R7 ;  /* 0x000000074e077220 */ /* 0x040fe20000400000 */
[----:B------:R-:W-:Y:S02]  /*a7f0*/  HADD2.F32 R85, -RZ, R149.H0_H0 ;  /* 0x20000095ff557230 */ /* 0x000fe40000004100 */
[C---:B------:R-:W-:Y:S01]  /*a800*/  FFMA R6, R81.reuse, R3, R6 ;  /* 0x0000000351067223 */ /* 0x040fe20000000006 */
[----:B------:R-:W-:Y:S02]  /*a810*/  HADD2.F32 R133, -RZ, R132.H1_H1 ;  /* 0x30000084ff857230 */ /* 0x000fe40000004100 */
[C---:B------:R-:W-:Y:S01]  /*a820*/  FFMA R7, R81.reuse, R82, R7 ;  /* 0x0000005251077223 */ /* 0x040fe20000000007 */
[C---:B------:R-:W-:Y:S01]  /*a830*/  FFMA R8, R81.reuse, R83, R8 ;  /* 0x0000005351087223 */ /* 0x040fe20000000008 */
[C---:B------:R-:W-:Y:S01]  /*a840*/  FFMA R9, R81.reuse, R84, R9 ;  /* 0x0000005451097223 */ /* 0x040fe20000000009 */
[--C-:B------:R-:W-:Y:S02]  /*a850*/  HADD2.F32 R82, -RZ, R138.reuse.H0_H0 ;  /* 0x2000008aff527230 */ /* 0x100fe40000004100 */
[C---:B------:R-:W-:Y:S01]  /*a860*/  FMUL R10, R78.reuse, R10 ;  /* 0x0000000a4e0a7220 */ /* 0x040fe20000400000 */
[----:B------:R-:W-:Y:S02]  /*a870*/  HADD2.F32 R83, -RZ, R138.H1_H1 ;  /* 0x3000008aff537230 */ /* 0x000fe40000004100 */
[C---:B------:R-:W-:Y:S01]  /*a880*/  FMUL R11, R78.reuse, R11 ;  /* 0x0000000b4e0b7220 */ /* 0x040fe20000400000 */
[----:B------:R-:W-:Y:S02]  /*a890*/  HADD2.F32 R89, -RZ, R150.H0_H0 ;  /* 0x20000096ff597230 */ /* 0x000fe40000004100 */
[C---:B------:R-:W-:Y:S01]  /*a8a0*/  FFMA R10, R81.reuse, R85, R10 ;  /* 0x00000055510a7223 */ /* 0x040fe2000000000a */
[--C-:B------:R-:W-:Y:S02]  /*a8b0*/  HADD2.F32 R134, -RZ, R136.reuse.H0_H0 ;  /* 0x20000088ff867230 */ /* 0x100fe40000004100 */
[C---:B------:R-:W-:Y:S01]  /*a8c0*/  FFMA R11, R81.reuse, R86, R11 ;  /* 0x00000056510b7223 */ /* 0x040fe2000000000b */
[C---:B------:R-:W-:Y:S01]  /*a8d0*/  FFMA R12, R81.reuse, R87, R12 ;  /* 0x00000057510c7223 */ /* 0x040fe2000000000c */
[----:B------:R-:W-:Y:S01]  /*a8e0*/  FFMA R13, R81, R88, R13 ;  /* 0x00000058510d7223 */ /* 0x000fe2000000000d */
[----:B------:R-:W-:Y:S01]  /*a8f0*/  F2FP.SATFINITE.E5M2.F32.PACK_AB_MERGE_C R86, R7, R6, RZ ;  /* 0x000000060756723e */ /* 0x000fe200048060ff */
[C---:B------:R-:W-:Y:S01]  /*a900*/  FMUL R7, R78.reuse, R20 ;  /* 0x000000144e077220 */ /* 0x040fe20000400000 */
[----:B------:R-:W-:Y:S01]  /*a910*/  F2FP.SATFINITE.E5M2.F32.PACK_AB_MERGE_C R138, R11, R10, RZ ;  /* 0x0000000a0b8a723e */ /* 0x000fe200048060ff */
[C---:B------:R-:W-:Y:S01]  /*a920*/  FMUL R10, R78.reuse, R21 ;  /* 0x000000154e0a7220 */ /* 0x040fe20000400000 */
[C---:B------:R-:W-:Y:S01]  /*a930*/  FMUL R21, R78.reuse, R28 ;  /* 0x0000001c4e157220 */ /* 0x040fe20000400000 */
[----:B------:R-:W-:Y:S02]  /*a940*/  HADD2.F32 R137, -RZ, R136.H1_H1 ;  /* 0x30000088ff897230 */ /* 0x000fe40000004100 */
[C---:B------:R-:W-:Y:S01]  /*a950*/  FMUL R14, R78.reuse, R14 ;  /* 0x0000000e4e0e7220 */ /* 0x040fe20000400000 */
[----:B------:R-:W-:Y:S02]  /*a960*/  HADD2.F32 R90, -RZ, R150.H1_H1 ;  /* 0x30000096ff5a7230 */ /* 0x000fe40000004100 */
[C---:B------:R-:W-:Y:S01]  /*a970*/  FMUL R15, R78.reuse, R15 ;  /* 0x0000000f4e0f7220 */ /* 0x040fe20000400000 */
[--C-:B------:R-:W-:Y:S02]  /*a980*/  HADD2.F32 R92, -RZ, R151.reuse.H0_H0 ;  /* 0x20000097ff5c7230 */ /* 0x100fe40000004100 */
[C---:B------:R-:W-:Y:S01]  /*a990*/  FFMA R14, R81.reuse, R89, R14 ;  /* 0x00000059510e7223 */ /* 0x040fe2000000000e */
[----:B------:R-:W-:Y:S02]  /*a9a0*/  HADD2.F32 R95, -RZ, R151.H1_H1 ;  /* 0x30000097ff5f7230 */ /* 0x000fe40000004100 */
[C---:B------:R-:W-:Y:S01]  /*a9b0*/  FFMA R15, R81.reuse, R90, R15 ;  /* 0x0000005a510f7223 */ /* 0x040fe2000000000f */
[C---:B------:R-:W-:Y:S01]  /*a9c0*/  FFMA R0, R81.reuse, R91, R0 ;  /* 0x0000005b51007223 */ /* 0x040fe20000000000 */
[----:B------:R-:W-:Y:S01]  /*a9d0*/  FFMA R2, R81, R93, R2 ;  /* 0x0000005d51027223 */ /* 0x000fe20000000002 */
[C---:B------:R-:W-:Y:S01]  /*a9e0*/  FMUL R3, R78.reuse, R18 ;  /* 0x000000124e037220 */ /* 0x040fe20000400000 */
[C---:B------:R-:W-:Y:S01]  /*a9f0*/  FMUL R18, R78.reuse, R25 ;  /* 0x000000194e127220 */ /* 0x040fe20000400000 */
[----:B------:R-:W-:Y:S01]  /*aa00*/  F2FP.SATFINITE.E5M2.F32.PACK_AB_MERGE_C R14, R15, R14, RZ ;  /* 0x0000000e0f0e723e */ /* 0x000fe200048060ff */
[C---:B------:R-:W-:Y:S01]  /*aa10*/  FMUL R25, R78.reuse, R32 ;  /* 0x000000204e197220 */ /* 0x040fe20000400000 */
[C---:B------:R-:W-:Y:S01]  /*aa20*/  FFMA R3, R81.reuse, R92, R3 ;  /* 0x0000005c51037223 */ /* 0x040fe20000000003 */
[C---:B------:R-:W-:Y:S01]  /*aa30*/  FMUL R6, R78.reuse, R19 ;  /* 0x000000134e067220 */ /* 0x040fe20000400000 */
[--C-:B------:R-:W-:Y:S02]  /*aa40*/  HADD2.F32 R96, -RZ, R152.reuse.H0_H0 ;  /* 0x20000098ff607230 */ /* 0x100fe40000004100 */
[C---:B------:R-:W-:Y:S01]  /*aa50*/  FMUL R11, R78.reuse, R22 ;  /* 0x000000164e0b7220 */ /* 0x040fe20000400000 */
[----:B------:R-:W-:Y:S02]  /*aa60*/  HADD2.F32 R99, -RZ, R152.H1_H1 ;  /* 0x30000098ff637230 */ /* 0x000fe40000004100 */
[C---:B------:R-:W-:Y:S01]  /*aa70*/  FFMA R6, R81.reuse, R95, R6 ;  /* 0x0000005f51067223 */ /* 0x040fe20000000006 */
[C---:B------:R-:W-:Y:S01]  /*aa80*/  FFMA R7, R81.reuse, R94, R7 ;  /* 0x0000005e51077223 */ /* 0x040fe20000000007 */
[C---:B------:R-:W-:Y:S01]  /*aa90*/  FFMA R10, R81.reuse, R97, R10 ;  /* 0x00000061510a7223 */ /* 0x040fe2000000000a */
[C---:B------:R-:W-:Y:S01]  /*aaa0*/  FFMA R11, R81.reuse, R96, R11 ;  /* 0x00000060510b7223 */ /* 0x040fe2000000000b */
[----:B------:R-:W-:Y:S01]  /*aab0*/  FMUL R22, R78, R29 ;  /* 0x0000001d4e167220 */ /* 0x000fe20000400000 */
[----:B------:R-:W-:Y:S01]  /*aac0*/  F2FP.SATFINITE.E5M2.F32.PACK_AB_MERGE_C R3, R6, R3, RZ ;  /* 0x000000030603723e */ /* 0x000fe200048060ff */
[C---:B------:R-:W-:Y:S01]  /*aad0*/  FMUL R29, R78.reuse, R36 ;  /* 0x000000244e1d7220 */ /* 0x040fe20000400000 */
        /* <DEDUP_REMOVED lines=11> */
[----:B------:R-:W-:Y:S01]  /*ab90*/  FMUL R20, R78, R27 ;  /* 0x0000001b4e147220 */ /* 0x000fe20000400000 */
[--C-:B------:R-:W-:Y:S01]  /*aba0*/  HADD2.F32 R104, -RZ, R154.reuse.H0_H0 ;  /* 0x2000009aff687230 */ /* 0x100fe20000004100 */
[----:B------:R-:W-:Y:S01]  /*abb0*/  F2FP.SATFINITE.E5M2.F32.PACK_AB_MERGE_C R16, R10, R7, R16 ;  /* 0x000000070a10723e */ /* 0x000fe20004806010 */
[----:B------:R-:W-:Y:S02]  /*abc0*/  HADD2.F32 R107, -RZ, R154.H1_H1 ;  /* 0x3000009aff6b7230 */ /* 0x000fe40000004100 */
        /* <DEDUP_REMOVED lines=28> */
[----:B------:R-:W-:Y:S01]  /*ad90*/  F2FP.F16.E5M2.UNPACK_B R159, R159.H1 ;  /* 0x0000009fff9f723e */ /* 0x000fe200030004ff */
[----:B------:R-:W-:Y:S01]  /*ada0*/  FMUL R38, R78, R45 ;  /* 0x0000002d4e267220 */ /* 0x000fe20000400000 */
[----:B------:R-:W-:Y:S01]  /*adb0*/  F2FP.SATFINITE.E5M2.F32.PACK_AB_MERGE_C R19, R28, R27, RZ ;  /* 0x0000001b1c13723e */ /* 0x000fe200048060ff */
[----:B------:R-:W-:Y:S01]  /*adc0*/  FFMA R31, R81, R112, R31 ;  /* 0x00000070511f7223 */ /* 0x000fe2000000001f */
[C---:B------:R-:W-:Y:S01]  /*add0*/  FMUL R45, R78.reuse, R52 ;  /* 0x000000344e2d7220 */ /* 0x040fe20000400000 */
[C---:B------:R-:W-:Y:S01]  /*ade0*/  FMUL R52, R78.reuse, R59 ;  /* 0x0000003b4e347220 */ /* 0x040fe20000400000 */
[----:B------:R-:W-:Y:S01]  /*adf0*/  F2FP.F16.E5M2.UNPACK_B R160, R160.H1 ;  /* 0x000000a0ffa0723e */ /* 0x000fe200030004ff */
[C---:B------:R-:W-:Y:S01]  /*ae00*/  FMUL R59, R78.reuse, R66 ;  /* 0x000000424e3b7220 */ /* 0x040fe20000400000 */
[----:B------:R-:W-:Y:S01]  /*ae10*/  F2FP.SATFINITE.E5M2.F32.PACK_AB_MERGE_C R66, R13, R12, R14 ;  /* 0x0000000c0d42723e */ /* 0x000fe2000480600e */
        /* <DEDUP_REMOVED lines=11> */
[C---:B------:R-:W-:Y:S01]  /*aed0*/  FFMA R35, R81.reuse, R116, R35 ;  /* 0x0000007451237223 */ /* 0x040fe20000000023 */
[C---:B------:R-:W-:Y:S01]  /*aee0*/  FMUL R36, R78.reuse, R43 ;  /* 0x0000002b4e247220 */ /* 0x040fe20000400000 */
[--C-:B------:R-:W-:Y:S02]  /*aef0*/  HADD2.F32 R120, -RZ, R158.reuse.H0_H0 ;  /* 0x2000009eff787230 */ /* 0x100fe40000004100 */
[C---:B------:R-:W-:Y:S01]  /*af00*/  FMUL R39, R78.reuse, R46 ;  /* 0x0000002e4e277220 */ /* 0x040fe20000400000 */
[----:B------:R-:W-:Y:S02]  /*af10*/  HADD2.F32 R123, -RZ, R158.H1_H1 ;  /* 0x3000009eff7b7230 */ /* 0x000fe40000004100 */
        /* <DEDUP_REMOVED lines=11> */
[C---:B------:R-:W-:Y:S01]  /*afd0*/  FFMA R42, R81.reuse, R125, R42 ;  /* 0x0000007d512a7223 */ /* 0x040fe2000000002a */
[C---:B------:R-:W-:Y:S01]  /*afe0*/  FMUL R46, R78.reuse, R53 ;  /* 0x000000354e2e7220 */ /* 0x040fe20000400000 */
[--C-:B------:R-:W-:Y:S02]  /*aff0*/  HADD2.F32 R128, -RZ, R160.reuse.H0_H0 ;  /* 0x200000a0ff807230 */ /* 0x100fe40000004100 */
[C---:B------:R-:W-:Y:S01]  /*b000*/  FMUL R50, R78.reuse, R57 ;  /* 0x000000394e327220 */ /* 0x040fe20000400000 */
[C---:B------:R-:W-:Y:S01]  /*b010*/  FMUL R51, R78.reuse, R58 ;  /* 0x0000003a4e337220 */ /* 0x040fe20000400000 */
[C---:B------:R-:W-:Y:S01]  /*b020*/  FMUL R53, R78.reuse, R60 ;  /* 0x0000003c4e357220 */ /* 0x040fe20000400000 */
[C---:B------:R-:W-:Y:S01]  /*b030*/  FFMA R43, R81.reuse, R124, R43 ;  /* 0x0000007c512b7223 */ /* 0x040fe2000000002b */
[----:B------:R-:W-:Y:S02]  /*b040*/  HADD2.F32 R131, -RZ, R160.H1_H1 ;  /* 0x300000a0ff837230 */ /* 0x000fe40000004100 */
[C---:B------:R-:W-:Y:S01]  /*b050*/  FMUL R47, R78.reuse, R54 ;  /* 0x000000364e2f7220 */ /* 0x040fe20000400000 */
[C---:B------:R-:W-:Y:S01]  /*b060*/  FMUL R57, R78.reuse, R64 ;  /* 0x000000404e397220 */ /* 0x040fe20000400000 */
[C---:B------:R-:W-:Y:S01]  /*b070*/  FMUL R58, R78.reuse, R65 ;  /* 0x000000414e3a7220 */ /* 0x040fe20000400000 */
[C---:B------:R-:W-:Y:S01]  /*b080*/  FMUL R60, R78.reuse, R67 ;  /* 0x000000434e3c7220 */ /* 0x040fe20000400000 */
[----:B------:R-:W-:Y:S01]  /*b090*/  FFMA R44, R81, R127, R44 ;  /* 0x0000007f512c7223 */ /* 0x000fe2000000002c */
[C---:B------:R-:W-:Y:S01]  /*b0a0*/  FMUL R48, R78.reuse, R55 ;  /* 0x000000374e307220 */ /* 0x040fe20000400000 */
[----:B------:R-:W-:Y:S01]  /*b0b0*/  F2FP.SATFINITE.E5M2.F32.PACK_AB_MERGE_C R64, R5, R4, R86 ;  /* 0x000000040540723e */ /* 0x000fe20004806056 */
[----:B------:R-:W-:Y:S01]  /*b0c0*/  FFMA R45, R81, R126, R45 ;  /* 0x0000007e512d7223 */ /* 0x000fe2000000002d */
[----:B------:R-:W-:Y:S01]  /*b0d0*/  F2FP.SATFINITE.E5M2.F32.PACK_AB_MERGE_C R65, R9, R8, R138 ;  /* 0x000000080941723e */ /* 0x000fe2000480608a */
[----:B------:R-:W-:Y:S01]  /*b0e0*/  FMUL R49, R78, R56 ;  /* 0x000000384e317220 */ /* 0x000fe20000400000 */
[----:B------:R-:W-:Y:S01]  /*b0f0*/  F2FP.SATFINITE.E5M2.F32.PACK_AB_MERGE_C R67, R2, R0, R3 ;  /* 0x000000000243723e */ /* 0x000fe20004806003 */
[C---:B------:R-:W-:Y:S01]  /*b100*/  FFMA R46, R81.reuse, R129, R46 ;  /* 0x00000081512e7223 */ /* 0x040fe2000000002e */
[----:B------:R-:W-:Y:S01]  /*b110*/  F2FP.F16.E5M2.UNPACK_B R162, R162.H1 ;  /* 0x000000a2ffa2723e */ /* 0x000fe200030004ff */
[--C-:B------:R-:W-:Y:S02]  /*b120*/  HADD2.F32 R132, -RZ, R161.reuse.H0_H0 ;  /* 0x200000a1ff847230 */ /* 0x100fe40000004100 */
[C---:B------:R-:W-:Y:S01]  /*b130*/  FFMA R47, R81.reuse, R128, R47 ;  /* 0x00000080512f7223 */ /* 0x040fe2000000002f */
[----:B------:R1:W-:Y:S01]  /*b140*/  STS.128 [R172+UR49+0xa200], R64 ;  /* 0x00a20040ac007988 */ /* 0x0003e20008000c31 */
[----:B------:R-:W-:Y:S02]  /*b150*/  HADD2.F32 R135, -RZ, R161.H1_H1 ;  /* 0x300000a1ff877230 */ /* 0x000fe40000004100 */
[C---:B------:R-:W-:Y:S01]  /*b160*/  FFMA R48, R81.reuse, R131, R48 ;  /* 0x0000008351307223 */ /* 0x040fe20000000030 */
[C---:B------:R-:W-:Y:S01]  /*b170*/  FFMA R49, R81.reuse, R130, R49 ;  /* 0x0000008251317223 */ /* 0x040fe20000000031 */
[----:B------:R-:W-:Y:S01]  /*b180*/  F2FP.F16.E5M2.UNPACK_B R163, R163.H1 ;  /* 0x000000a3ffa3723e */ /* 0x000fe200030004ff */
[C---:B------:R-:W-:Y:S01]  /*b190*/  FFMA R50, R81.reuse, R133, R50 ;  /* 0x0000008551327223 */ /* 0x040fe20000000032 */
[----:B------:R-:W-:Y:S01]  /*b1a0*/  FMUL R54, R78, R61 ;  /* 0x0000003d4e367220 */ /* 0x000fe20000400000 */
[--C-:B------:R-:W-:Y:S01]  /*b1b0*/  HADD2.F32 R136, -RZ, R162.reuse.H0_H0 ;  /* 0x200000a2ff887230 */ /* 0x100fe20000004100 */
[----:B------:R1:W-:Y:S01]  /*b1c0*/  STS.128 [R193+0xa010], R16 ;  /* 0x00a01010c1007388 */ /* 0x0003e20000000c00 */
[----:B------:R-:W-:Y:S01]  /*b1d0*/  F2FP.SATFINITE.E5M2.F32.PACK_AB_MERGE_C R35, R36, R35, RZ ;  /* 0x000000232423723e */ /* 0x000fe200048060ff */
[C---:B------:R-:W-:Y:S01]  /*b1e0*/  FFMA R51, R81.reuse, R132, R51 ;  /* 0x0000008451337223 */ /* 0x040fe20000000033 */
[----:B------:R-:W-:Y:S01]  /*b1f0*/  F2FP.SATFINITE.E5M2.F32.PACK_AB_MERGE_C R39, R40, R39, RZ ;  /* 0x000000272827723e */ /* 0x000fe200048060ff */
[----:B------:R-:W-:Y:S02]  /*b200*/  HADD2.F32 R139, -RZ, R162.H1_H1 ;  /* 0x300000a2ff8b7230 */ /* 0x000fe40000004100 */
[C---:B------:R-:W-:Y:S01]  /*b210*/  FMUL R55, R78.reuse, R62 ;  /* 0x0000003e4e377220 */ /* 0x040fe20000400000 */
[C---:B------:R-:W-:Y:S01]  /*b220*/  FFMA R52, R81.reuse, R135, R52 ;  /* 0x0000008751347223 */ /* 0x040fe20000000034 */
[----:B------:R-:W-:Y:S01]  /*b230*/  FMUL R56, R78, R63 ;  /* 0x0000003f4e387220 */ /* 0x000fe20000400000 */
[C---:B------:R-:W-:Y:S01]  /*b240*/  FFMA R53, R81.reuse, R134, R53 ;  /* 0x0000008651357223 */ /* 0x040fe20000000035 */
[C---:B------:R-:W-:Y:S01]  /*b250*/  FFMA R54, R81.reuse, R137, R54 ;  /* 0x0000008951367223 */ /* 0x040fe20000000036 */
[--C-:B------:R-:W-:Y:S02]  /*b260*/  HADD2.F32 R84, -RZ, R163.reuse.H0_H0 ;  /* 0x200000a3ff547230 */ /* 0x100fe40000004100 */
[C---:B------:R-:W-:Y:S01]  /*b270*/  FFMA R55, R81.reuse, R136, R55 ;  /* 0x0000008851377223 */ /* 0x040fe20000000037 */
[----:B------:R-:W-:Y:S02]  /*b280*/  HADD2.F32 R85, -RZ, R163.H1_H1 ;  /* 0x300000a3ff557230 */ /* 0x000fe40000004100 */
[C---:B------:R-:W-:Y:S01]  /*b290*/  FFMA R56, R81.reuse, R139, R56 ;  /* 0x0000008b51387223 */ /* 0x040fe20000000038 */
[----:B------:R-:W-:Y:S01]  /*b2a0*/  F2FP.SATFINITE.E5M2.F32.PACK_AB_MERGE_C R43, R44, R43, RZ ;  /* 0x0000002b2c2b723e */ /* 0x000fe200048060ff */
[C---:B------:R-:W-:Y:S01]  /*b2b0*/  FFMA R57, R81.reuse, R82, R57 ;  /* 0x0000005251397223 */ /* 0x040fe20000000039 */
[C---:B------:R-:W-:Y:S01]  /*b2c0*/  FFMA R58, R81.reuse, R83, R58 ;  /* 0x00000053513a7223 */ /* 0x040fe2000000003a */
[C---:B------:R-:W-:Y:S01]  /*b2d0*/  FFMA R59, R81.reuse, R84, R59 ;  /* 0x00000054513b7223 */ /* 0x040fe2000000003b */
[----:B------:R-:W-:Y:S01]  /*b2e0*/  F2FP.SATFINITE.E5M2.F32.PACK_AB_MERGE_C R33, R34, R33, R35 ;  /* 0x000000212221723e */ /* 0x000fe20004806023 */
[----:B------:R-:W-:Y:S01]  /*b2f0*/  FFMA R60, R81, R85, R60 ;  /* 0x00000055513c7223 */ /* 0x000fe2000000003c */
[----:B------:R-:W-:Y:S02]  /*b300*/  F2FP.SATFINITE.E5M2.F32.PACK_AB_MERGE_C R32, R30, R29, R32 ;  /* 0x0000001d1e20723e */ /* 0x000fe40004806020 */
        /* <DEDUP_REMOVED lines=11> */
[----:B------:R-:W-:Y:S03]  /*b3c0*/  IADD3 R76, PT, PT, R76, 0x1, RZ ;  /* 0x000000014c4c7810 */ /* 0x000fe60007ffe0ff */
        /* <DEDUP_REMOVED lines=18> */
.L_x_142:
[----:B------:R-:W-:Y:S05]  /*b4f0*/  BSYNC.RECONVERGENT B0 ;  /* 0x0000000000007941 */ /* 0x000fea0003800200 */
.L_x_141:
[----:B------:R-:W-:Y:S01]  /*b500*/  BAR.SYNC.DEFER_BLOCKING 0x1, 0x80 ;  /* 0x0042000000007b1d */ /* 0x000fe20000010000 */
[----:B------:R-:W-:Y:S01]  /*b510*/  ISETP.NE.AND P2, PT, R190, RZ, PT ;  /* 0x000000ffbe00720c */ /* 0x000fe20003f45270 */
[----:B------:R-:W-:Y:S01]  /*b520*/  IMAD.IADD R20, R75, 0x1, R147 ;  /* 0x000000014b147824 */ /* 0x000fe200078e0293 */
[----:B------:R-:W-:Y:S01]  /*b530*/  ISETP.NE.AND P0, PT, R192, 0x2, PT ;  /* 0x00000002c000780c */ /* 0x000fe20003f05270 */
[----:B------:R-:W-:Y:S01]  /*b540*/  IMAD.IADD R21, R77, 0x1, R170 ;  /* 0x000000014d157824 */ /* 0x000fe200078e02aa */
[----:B------:R-:W-:Y:S02]  /*b550*/  ISETP.NE.AND P1, PT, R76, 0x2, PT ;  /* 0x000000024c00780c */ /* 0x000fe40003f25270 */
[----:B------:R-:W-:Y:S02]  /*b560*/  SEL R3, RZ, 0x1, P0 ;  /* 0x00000001ff037807 */ /* 0x000fe40000000000 */
[----:B------:R-:W-:Y:S02]  /*b570*/  SEL R0, RZ, 0x1, P1 ;  /* 0x00000001ff007807 */ /* 0x000fe40000800000 */
[----:B------:R-:W-:Y:S02]  /*b580*/  LOP3.LUT R182, R182, R3, RZ, 0x3c, !PT ;  /* 0x00000003b6b67212 */ /* 0x000fe400078e3cff */
[----:B------:R-:W-:Y:S02]  /*b590*/  LOP3.LUT R183, R183, R0, RZ, 0x3c, !PT ;  /* 0x00000000b7b77212 */ /* 0x000fe400078e3cff */
[----:B------:R-:W-:Y:S02]  /*b5a0*/  @P2 R2UR UR36, R179 ;  /* 0x00000000b32422ca */ /* 0x000fe400000e0000 */
[----:B------:R-:W-:Y:S02]  /*b5b0*/  SEL R192, R192, RZ, P0 ;  /* 0x000000ffc0c07207 */ /* 0x000fe40000000000 */
[----:B------:R-:W-:Y:S01]  /*b5c0*/  SEL R76, R76, RZ, P1 ;  /* 0x000000ff4c4c7207 */ /* 0x000fe20000800000 */
[----:B------:R-:W-:Y:S10]  /*b5d0*/  @P2 BRA `(.L_x_143) ;  /* 0xffffff9800dc2947 */ /* 0x000ff4000383ffff */
[----:B------:R-:W-:Y:S05]  /*b5e0*/  EXIT ;  /* 0x000000000000794d */ /* 0x000fea0003800000 */
.L_x_24:
[----:B--2---:R2:W4:Y:S02]  /*b5f0*/  SYNCS.PHASECHK.TRANS64.TRYWAIT P0, [R3+URZ+0xe0], R2 ;  /* 0x0000e002030075a7 */ /* 0x00452400080011ff */
[----:B----4-:R-:W-:Y:S05]  /*b600*/  @!P0 NANOSLEEP.SYNCS 0x989680 ;  /* 0x009896800000895d */ /* 0x010fea0003900000 */
[----:B------:R-:W4:Y:S02]  /*b610*/  @!P0 SYNCS.PHASECHK.TRANS64 P0, [R3+URZ+0xe0], R2 ;  /* 0x0000e002030085a7 */ /* 0x000f2400080010ff */
[----:B----4-:R-:W-:Y:S05]  /*b620*/  @!P0 BRA `(.L_x_24) ;  /* 0xfffffffc00f08947 */ /* 0x010fea000383ffff */
[----:B------:R-:W-:Y:S05]  /*b630*/  BRA `(.L_x_144) ;  /* 0xffffff6000607947 */ /* 0x000fea000383ffff */
.L_x_27:
[----:B-1----:R-:W-:-:S07]  /*b640*/  MOV R2, UR33 ;  /* 0x0000002100027c02 */ /* 0x002fce0008000f00 */
.L_x_145:
[----:B-1----:R1:W2:Y:S02]  /*b650*/  SYNCS.PHASECHK.TRANS64.TRYWAIT P0, [R2+URZ+0x20], R5 ;  /* 0x00002005020075a7 */ /* 0x0022a400080011ff */
[----:B--2---:R-:W-:Y:S05]  /*b660*/  @!P0 NANOSLEEP.SYNCS 0x989680 ;  /* 0x009896800000895d */ /* 0x004fea0003900000 */
[----:B------:R-:W2:Y:S02]  /*b670*/  @!P0 SYNCS.PHASECHK.TRANS64 P0, [R2+URZ+0x20], R5 ;  /* 0x00002005020085a7 */ /* 0x000ea400080010ff */
[----:B--2---:R-:W-:Y:S05]  /*b680*/  @!P0 BRA `(.L_x_145) ;  /* 0xfffffffc00f08947 */ /* 0x004fea000383ffff */
[----:B------:R-:W-:Y:S05]  /*b690*/  BRA `(.L_x_26) ;  /* 0xffffff6000c47947 */ /* 0x000fea000383ffff */
.L_x_34:
[----:B-1----:R-:W-:-:S07]  /*b6a0*/  MOV R2, UR17 ;  /* 0x0000001100027c02 */ /* 0x002fce0008000f00 */
.L_x_146:
[----:B-1----:R1:W2:Y:S02]  /*b6b0*/  SYNCS.PHASECHK.TRANS64.TRYWAIT P0, [R2+URZ+0x20], R5 ;  /* 0x00002005020075a7 */ /* 0x0022a400080011ff */
[----:B--2---:R-:W-:Y:S05]  /*b6c0*/  @!P0 NANOSLEEP.SYNCS 0x989680 ;  /* 0x009896800000895d */ /* 0x004fea0003900000 */
[----:B------:R-:W2:Y:S02]  /*b6d0*/  @!P0 SYNCS.PHASECHK.TRANS64 P0, [R2+URZ+0x20], R5 ;  /* 0x00002005020085a7 */ /* 0x000ea400080010ff */
[----:B--2---:R-:W-:Y:S05]  /*b6e0*/  @!P0 BRA `(.L_x_146) ;  /* 0xfffffffc00f08947 */ /* 0x004fea000383ffff */
[----:B------:R-:W-:Y:S05]  /*b6f0*/  BRA `(.L_x_33) ;  /* 0xffffff64007c7947 */ /* 0x000fea000383ffff */
.L_x_39:
[----:B-1----:R1:W2:Y:S02]  /*b700*/  SYNCS.PHASECHK.TRANS64.TRYWAIT P0, [R2+URZ+0x90], R3 ;  /* 0x00009003020075a7 */ /* 0x0022a400080011ff */
[----:B--2---:R-:W-:Y:S05]  /*b710*/  @!P0 NANOSLEEP.SYNCS 0x989680 ;  /* 0x009896800000895d */ /* 0x004fea0003900000 */
[----:B------:R-:W2:Y:S02]  /*b720*/  @!P0 SYNCS.PHASECHK.TRANS64 P0, [R2+URZ+0x90], R3 ;  /* 0x00009003020085a7 */ /* 0x000ea400080010ff */
[----:B--2---:R-:W-:Y:S05]  /*b730*/  @!P0 BRA `(.L_x_39) ;  /* 0xfffffffc00f08947 */ /* 0x004fea000383ffff */
[----:B------:R-:W-:Y:S05]  /*b740*/  BRA `(.L_x_147) ;  /* 0xffffff68001c7947 */ /* 0x000fea000383ffff */
.L_x_43:
[----:B---3--:R-:W-:-:S07]  /*b750*/  MOV R0, UR4 ;  /* 0x0000000400007c02 */ /* 0x008fce0008000f00 */
.L_x_148:
[----:B-1----:R1:W2:Y:S02]  /*b760*/  SYNCS.PHASECHK.TRANS64.TRYWAIT P0, [R0+URZ], R3 ;  /* 0x00000003000075a7 */ /* 0x0022a400080011ff */
[----:B--2---:R-:W-:Y:S05]  /*b770*/  @!P0 NANOSLEEP.SYNCS 0x989680 ;  /* 0x009896800000895d */ /* 0x004fea0003900000 */
[----:B------:R-:W2:Y:S02]  /*b780*/  @!P0 SYNCS.PHASECHK.TRANS64 P0, [R0+URZ], R3 ;  /* 0x00000003000085a7 */ /* 0x000ea400080010ff */
[----:B--2---:R-:W-:Y:S05]  /*b790*/  @!P0 BRA `(.L_x_148) ;  /* 0xfffffffc00f08947 */ /* 0x004fea000383ffff */
[----:B------:R-:W-:Y:S05]  /*b7a0*/  BRA `(.L_x_149) ;  /* 0xffffff6c008c7947 */ /* 0x000fea000383ffff */
.L_x_44:
[----:B---3--:R-:W-:-:S07]  /*b7b0*/  MOV R0, UR4 ;  /* 0x0000000400007c02 */ /* 0x008fce0008000f00 */
.L_x_150:
[----:B-1----:R1:W2:Y:S02]  /*b7c0*/  SYNCS.PHASECHK.TRANS64.TRYWAIT P0, [R0+URZ], R3 ;  /* 0x00000003000075a7 */ /* 0x0022a400080011ff */
[----:B--2---:R-:W-:Y:S05]  /*b7d0*/  @!P0 NANOSLEEP.SYNCS 0x989680 ;  /* 0x009896800000895d */ /* 0x004fea0003900000 */
[----:B------:R-:W2:Y:S02]  /*b7e0*/  @!P0 SYNCS.PHASECHK.TRANS64 P0, [R0+URZ], R3 ;  /* 0x00000003000085a7 */ /* 0x000ea400080010ff */
[----:B--2---:R-:W-:Y:S05]  /*b7f0*/  @!P0 BRA `(.L_x_150) ;  /* 0xfffffffc00f08947 */ /* 0x004fea000383ffff */
[----:B------:R-:W-:Y:S05]  /*b800*/  BRA `(.L_x_151) ;  /* 0xffffff6c00987947 */ /* 0x000fea000383ffff */
.L_x_45:
[----:B---3--:R-:W-:-:S07]  /*b810*/  MOV R0, UR4 ;  /* 0x0000000400007c02 */ /* 0x008fce0008000f00 */
.L_x_152:
[----:B-1----:R1:W2:Y:S02]  /*b820*/  SYNCS.PHASECHK.TRANS64.TRYWAIT P0, [R0+URZ], R3 ;  /* 0x00000003000075a7 */ /* 0x0022a400080011ff */
[----:B--2---:R-:W-:Y:S05]  /*b830*/  @!P0 NANOSLEEP.SYNCS 0x989680 ;  /* 0x009896800000895d */ /* 0x004fea0003900000 */
[----:B------:R-:W2:Y:S02]  /*b840*/  @!P0 SYNCS.PHASECHK.TRANS64 P0, [R0+URZ], R3 ;  /* 0x00000003000085a7 */ /* 0x000ea400080010ff */
[----:B--2---:R-:W-:Y:S05]  /*b850*/  @!P0 BRA `(.L_x_152) ;  /* 0xfffffffc00f08947 */ /* 0x004fea000383ffff */
[----:B------:R-:W-:Y:S05]  /*b860*/  BRA `(.L_x_153) ;  /* 0xffffff6c00a47947 */ /* 0x000fea000383ffff */
.L_x_48:
[----:B-1----:R1:W2:Y:S02]  /*b870*/  SYNCS.PHASECHK.TRANS64.TRYWAIT P0, [R0+URZ+0xd0], R5 ;  /* 0x0000d005000075a7 */ /* 0x0022a400080011ff */
[----:B--2---:R-:W-:Y:S05]  /*b880*/  @!P0 NANOSLEEP.SYNCS 0x989680 ;  /* 0x009896800000895d */ /* 0x004fea0003900000 */
[----:B------:R-:W2:Y:S02]  /*b890*/  @!P0 SYNCS.PHASECHK.TRANS64 P0, [R0+URZ+0xd0], R5 ;  /* 0x0000d005000085a7 */ /* 0x000ea400080010ff */
[----:B--2---:R-:W-:Y:S05]  /*b8a0*/  @!P0 BRA `(.L_x_48) ;  /* 0xfffffffc00f08947 */ /* 0x004fea000383ffff */
[----:B------:R-:W-:Y:S05]  /*b8b0*/  BRA `(.L_x_154) ;  /* 0xffffff7000047947 */ /* 0x000fea000383ffff */
.L_x_49:
[----:B------:R-:W-:-:S07]  /*b8c0*/  MOV R0, UR5 ;  /* 0x0000000500007c02 */ /* 0x000fce0008000f00 */
.L_x_155:
[----:B-1----:R1:W2:Y:S02]  /*b8d0*/  SYNCS.PHASECHK.TRANS64.TRYWAIT P0, [R0+URZ+0xa0], R7 ;  /* 0x0000a007000075a7 */ /* 0x0022a400080011ff */
[----:B--2---:R-:W-:Y:S05]  /*b8e0*/  @!P0 NANOSLEEP.SYNCS 0x989680 ;  /* 0x009896800000895d */ /* 0x004fea0003900000 */
[----:B------:R-:W2:Y:S02]  /*b8f0*/  @!P0 SYNCS.PHASECHK.TRANS64 P0, [R0+URZ+0xa0], R7 ;  /* 0x0000a007000085a7 */ /* 0x000ea400080010ff */
[----:B--2---:R-:W-:Y:S05]  /*b900*/  @!P0 BRA `(.L_x_155) ;  /* 0xfffffffc00f08947 */ /* 0x004fea000383ffff */
[----:B------:R-:W-:Y:S05]  /*b910*/  BRA `(.L_x_156) ;  /* 0xffffff7000147947 */ /* 0x000fea000383ffff */
.L_x_50:
[----:B-1----:R1:W2:Y:S02]  /*b920*/  SYNCS.PHASECHK.TRANS64.TRYWAIT P1, [R0+URZ+0x90], R5 ;  /* 0x00009005000075a7 */ /* 0x0022a400080211ff */
[----:B--2---:R-:W-:Y:S05]  /*b930*/  @!P1 NANOSLEEP.SYNCS 0x989680 ;  /* 0x009896800000995d */ /* 0x004fea0003900000 */
[----:B------:R-:W2:Y:S02]  /*b940*/  @!P1 SYNCS.PHASECHK.TRANS64 P1, [R0+URZ+0x90], R5 ;  /* 0x00009005000095a7 */ /* 0x000ea400080210ff */
[----:B--2---:R-:W-:Y:S05]  /*b950*/  @!P1 BRA `(.L_x_50) ;  /* 0xfffffffc00f09947 */ /* 0x004fea000383ffff */
[----:B------:R-:W-:Y:S05]  /*b960*/  BRA `(.L_x_157) ;  /* 0xffffff7000447947 */ /* 0x000fea000383ffff */
.L_x_53:
[----:B------:R-:W-:-:S07]  /*b970*/  MOV R0, UR5 ;  /* 0x0000000500007c02 */ /* 0x000fce0008000f00 */
.L_x_158:
[----:B-1----:R1:W2:Y:S02]  /*b980*/  SYNCS.PHASECHK.TRANS64.TRYWAIT P0, [R0+URZ+0xa0], R3 ;  /* 0x0000a003000075a7 */ /* 0x0022a400080011ff */
[----:B--2---:R-:W-:Y:S05]  /*b990*/  @!P0 NANOSLEEP.SYNCS 0x989680 ;  /* 0x009896800000895d */ /* 0x004fea0003900000 */
[----:B------:R-:W2:Y:S02]  /*b9a0*/  @!P0 SYNCS.PHASECHK.TRANS64 P0, [R0+URZ+0xa0], R3 ;  /* 0x0000a003000085a7 */ /* 0x000ea400080010ff */
[----:B--2---:R-:W-:Y:S05]  /*b9b0*/  @!P0 BRA `(.L_x_158) ;  /* 0xfffffffc00f08947 */ /* 0x004fea000383ffff */
[----:B------:R-:W-:Y:S05]  /*b9c0*/  BRA `(.L_x_52) ;  /* 0xffffff7000987947 */ /* 0x000fea000383ffff */
.L_x_62:
[----:B-1----:R-:W-:-:S04]  /*b9d0*/  MOV R4, UR6 ;  /* 0x0000000600047c02 */ /* 0x002fc80008000f00 */
[----:B------:R1:W2:Y:S03]  /*b9e0*/  SYNCS.PHASECHK.TRANS64.TRYWAIT P0, [R4+URZ+0x8], R5 ;  /* 0x00000805040075a7 */ /* 0x0002a600080011ff */
[----:B--2---:R-:W-:Y:S05]  /*b9f0*/  @!P0 NANOSLEEP.SYNCS 0x989680 ;  /* 0x009896800000895d */ /* 0x004fea0003900000 */
[----:B------:R-:W2:Y:S02]  /*ba00*/  @!P0 SYNCS.PHASECHK.TRANS64 P0, [R4+URZ+0x8], R5 ;  /* 0x00000805040085a7 */ /* 0x000ea400080010ff */
[----:B--2---:R-:W-:Y:S05]  /*ba10*/  @!P0 BRA `(.L_x_62) ;  /* 0xfffffffc00ec8947 */ /* 0x004fea000383ffff */
[----:B------:R-:W-:Y:S05]  /*ba20*/  BRA `(.L_x_61) ;  /* 0xffffff74004c7947 */ /* 0x000fea000383ffff */
.L_x_64:
[----:B------:R-:W-:Y:S01]  /*ba30*/  BSSY B0, `(.L_x_159) ;  /* 0x0000006000007945 */ /* 0x000fe20003800000 */
[----:B------:R-:W-:-:S07]  /*ba40*/  MOV R15, 0xffffffff ;  /* 0xffffffff000f7802 */ /* 0x000fce0000000f00 */
[----:B-1---5:R-:W-:Y:S05]  /*ba50*/  WARPSYNC.COLLECTIVE R15, `(.L_x_160) ;  /* 0x000000000f0c7348 */ /* 0x022fea0003c00000 */
[----:B------:R-:W-:Y:S02]  /*ba60*/  ELECT P6, UR79, PT ;  /* 0x00000000004f782f */ /* 0x000fe400038c0000 */
[----:B------:R-:W-:Y:S01]  /*ba70*/  MOV R14, UR79 ;  /* 0x0000004f000e7c02 */ /* 0x000fe20008000f00 */
[----:B-1---5:R-:W-:Y:S10]  /*ba80*/  ENDCOLLECTIVE ;  /* 0x000000000000791b */ /* 0x022ff40003800000 */
.L_x_160:
[----:B------:R-:W-:Y:S05]  /*ba90*/  BSYNC B0 ;  /* 0x0000000000007941 */ /* 0x000fea0003800000 */
.L_x_159:
[----:B------:R-:W-:Y:S05]  /*baa0*/  BRA `(.L_x_161) ;  /* 0xffffff74007c7947 */ /* 0x000fea000383ffff */
.L_x_66:
[----:B-1----:R-:W-:-:S04]  /*bab0*/  MOV R2, UR6 ;  /* 0x0000000600027c02 */ /* 0x002fc80008000f00 */
[----:B------:R1:W2:Y:S03]  /*bac0*/  SYNCS.PHASECHK.TRANS64.TRYWAIT P0, [R2+URZ+0x8], R3 ;  /* 0x00000803020075a7 */ /* 0x0002a600080011ff */
[----:B--2---:R-:W-:Y:S05]  /*bad0*/  @!P0 NANOSLEEP.SYNCS 0x989680 ;  /* 0x009896800000895d */ /* 0x004fea0003900000 */
[----:B------:R-:W2:Y:S02]  /*bae0*/  @!P0 SYNCS.PHASECHK.TRANS64 P0, [R2+URZ+0x8], R3 ;  /* 0x00000803020085a7 */ /* 0x000ea400080010ff */
[----:B--2---:R-:W-:Y:S05]  /*baf0*/  @!P0 BRA `(.L_x_66) ;  /* 0xfffffffc00ec8947 */ /* 0x004fea000383ffff */
[----:B------:R-:W-:Y:S05]  /*bb00*/  BRA `(.L_x_65) ;  /* 0xffffff7400807947 */ /* 0x000fea000383ffff */
.L_x_67:
[----:B-1----:R1:W2:Y:S02]  /*bb10*/  SYNCS.PHASECHK.TRANS64.TRYWAIT P0, [R0+URZ+0x90], R5 ;  /* 0x00009005000075a7 */ /* 0x0022a400080011ff */
[----:B--2---:R-:W-:Y:S05]  /*bb20*/  @!P0 NANOSLEEP.SYNCS 0x989680 ;  /* 0x009896800000895d */ /* 0x004fea0003900000 */
[----:B------:R-:W2:Y:S02]  /*bb30*/  @!P0 SYNCS.PHASECHK.TRANS64 P0, [R0+URZ+0x90], R5 ;  /* 0x00009005000085a7 */ /* 0x000ea400080010ff */
[----:B--2---:R-:W-:Y:S05]  /*bb40*/  @!P0 BRA `(.L_x_67) ;  /* 0xfffffffc00f08947 */ /* 0x004fea000383ffff */
[----:B------:R-:W-:Y:S05]  /*bb50*/  BRA `(.L_x_162) ;  /* 0xffffff7800547947 */ /* 0x000fea000383ffff */
.L_x_69:
[----:B------:R-:W-:-:S07]  /*bb60*/  MOV R0, UR11 ;  /* 0x0000000b00007c02 */ /* 0x000fce0008000f00 */
.L_x_163:
[----:B-1----:R1:W2:Y:S02]  /*bb70*/  SYNCS.PHASECHK.TRANS64.TRYWAIT P0, [R0+URZ+0xc0], R5 ;  /* 0x0000c005000075a7 */ /* 0x0022a400080011ff */
[----:B--2---:R-:W-:Y:S05]  /*bb80*/  @!P0 NANOSLEEP.SYNCS 0x989680 ;  /* 0x009896800000895d */ /* 0x004fea0003900000 */
[----:B------:R-:W2:Y:S02]  /*bb90*/  @!P0 SYNCS.PHASECHK.TRANS64 P0, [R0+URZ+0xc0], R5 ;  /* 0x0000c005000085a7 */ /* 0x000ea400080010ff */
[----:B--2---:R-:W-:Y:S05]  /*bba0*/  @!P0 BRA `(.L_x_163) ;  /* 0xfffffffc00f08947 */ /* 0x004fea000383ffff */
[----:B------:R-:W-:Y:S05]  /*bbb0*/  BRA `(.L_x_164) ;  /* 0xffffff78009c7947 */ /* 0x000fea000383ffff */
.L_x_72:
[----:B------:R-:W-:Y:S07]  /*bbc0*/  MOV R0, UR9 ;  /* 0x0000000900007c02 */ /* 0x000fee0008000f00 */
.L_x_165:
[----:B-1----:R1:W2:Y:S02]  /*bbd0*/  SYNCS.PHASECHK.TRANS64.TRYWAIT P0, [R0+URZ], R5 ;  /* 0x00000005000075a7 */ /* 0x0022a400080011ff */
[----:B--2---:R-:W-:Y:S05]  /*bbe0*/  @!P0 NANOSLEEP.SYNCS 0x989680 ;  /* 0x009896800000895d */ /* 0x004fea0003900000 */
[----:B------:R-:W2:Y:S02]  /*bbf0*/  @!P0 SYNCS.PHASECHK.TRANS64 P0, [R0+URZ], R5 ;  /* 0x00000005000085a7 */ /* 0x000ea400080010ff */
[----:B--2---:R-:W-:Y:S05]  /*bc00*/  @!P0 BRA `(.L_x_165) ;  /* 0xfffffffc00f08947 */ /* 0x004fea000383ffff */
[----:B------:R-:W-:Y:S05]  /*bc10*/  BRA `(.L_x_71) ;  /* 0xffffff7800b47947 */ /* 0x000fea000383ffff */
.L_x_76:
[----:B-1----:R-:W-:-:S07]  /*bc20*/  MOV R0, UR5 ;  /* 0x0000000500007c02 */ /* 0x002fce0008000f00 */
.L_x_166:
[----:B-1----:R1:W2:Y:S02]  /*bc30*/  SYNCS.PHASECHK.TRANS64.TRYWAIT P0, [R0+URZ], R3 ;  /* 0x00000003000075a7 */ /* 0x0022a400080011ff */
[----:B--2---:R-:W-:Y:S05]  /*bc40*/  @!P0 NANOSLEEP.SYNCS 0x989680 ;  /* 0x009896800000895d */ /* 0x004fea0003900000 */
[----:B------:R-:W2:Y:S02]  /*bc50*/  @!P0 SYNCS.PHASECHK.TRANS64 P0, [R0+URZ], R3 ;  /* 0x00000003000085a7 */ /* 0x000ea400080010ff */
[----:B--2---:R-:W-:Y:S05]  /*bc60*/  @!P0 BRA `(.L_x_166) ;  /* 0xfffffffc00f08947 */ /* 0x004fea000383ffff */
[----:B------:R-:W-:Y:S05]  /*bc70*/  BRA `(.L_x_167) ;  /* 0xffffff7c006c7947 */ /* 0x000fea000383ffff */
.L_x_79:
[----:B------:R-:W-:-:S07]  /*bc80*/  MOV R0, UR8 ;  /* 0x0000000800007c02 */ /* 0x000fce0008000f00 */
.L_x_168:
[----:B-1----:R1:W2:Y:S02]  /*bc90*/  SYNCS.PHASECHK.TRANS64.TRYWAIT P1, [R0+URZ+0xf0], R3 ;  /* 0x0000f003000075a7 */ /* 0x0022a400080211ff */
[----:B--2---:R-:W-:Y:S05]  /*bca0*/  @!P1 NANOSLEEP.SYNCS 0x989680 ;  /* 0x009896800000995d */ /* 0x004fea0003900000 */
[----:B------:R-:W2:Y:S02]  /*bcb0*/  @!P1 SYNCS.PHASECHK.TRANS64 P1, [R0+URZ+0xf0], R3 ;  /* 0x0000f003000095a7 */ /* 0x000ea400080210ff */
[----:B--2---:R-:W-:Y:S05]  /*bcc0*/  @!P1 BRA `(.L_x_168) ;  /* 0xfffffffc00f09947 */ /* 0x004fea000383ffff */
[----:B------:R-:W-:Y:S05]  /*bcd0*/  BRA `(.L_x_169) ;  /* 0xffffff7c00b87947 */ /* 0x000fea000383ffff */
.L_x_84:
[----:B--2---:R2:W4:Y:S02]  /*bce0*/  SYNCS.PHASECHK.TRANS64.TRYWAIT P0, [R0+URZ+0x90], R3 ;  /* 0x00009003000075a7 */ /* 0x00452400080011ff */
[----:B----4-:R-:W-:Y:S05]  /*bcf0*/  @!P0 NANOSLEEP.SYNCS 0x989680 ;  /* 0x009896800000895d */ /* 0x010fea0003900000 */
[----:B------:R-:W4:Y:S02]  /*bd00*/  @!P0 SYNCS.PHASECHK.TRANS64 P0, [R0+URZ+0x90], R3 ;  /* 0x00009003000085a7 */ /* 0x000f2400080010ff */
[----:B----4-:R-:W-:Y:S05]  /*bd10*/  @!P0 BRA `(.L_x_84) ;  /* 0xfffffffc00f08947 */ /* 0x010fea000383ffff */
[----:B------:R-:W-:Y:S05]  /*bd20*/  BRA `(.L_x_170) ;  /* 0xffffff8000cc7947 */ /* 0x000fea000383ffff */
.L_x_87:
[----:B------:R-:W-:Y:S07]  /*bd30*/  MOV R0, UR7 ;  /* 0x0000000700007c02 */ /* 0x000fee0008000f00 */
.L_x_171:
[----:B--2---:R2:W4:Y:S02]  /*bd40*/  SYNCS.PHASECHK.TRANS64.TRYWAIT P0, [R0+URZ+0x88], R3 ;  /* 0x00008803000075a7 */ /* 0x00452400080011ff */
[----:B----4-:R-:W-:Y:S05]  /*bd50*/  @!P0 NANOSLEEP.SYNCS 0x989680 ;  /* 0x009896800000895d */ /* 0x010fea0003900000 */
[----:B------:R-:W4:Y:S02]  /*bd60*/  @!P0 SYNCS.PHASECHK.TRANS64 P0, [R0+URZ+0x88], R3 ;  /* 0x00008803000085a7 */ /* 0x000f2400080010ff */
[----:B----4-:R-:W-:Y:S05]  /*bd70*/  @!P0 BRA `(.L_x_171) ;  /* 0xfffffffc00f08947 */ /* 0x010fea000383ffff */
[----:B------:R-:W-:Y:S05]  /*bd80*/  BRA `(.L_x_86) ;  /* 0xffffff8400ac7947 */ /* 0x000fea000383ffff */
.L_x_90:
[----:B------:R-:W-:Y:S07]  /*bd90*/  MOV R3, UR7 ;  /* 0x0000000700037c02 */ /* 0x000fee0008000f00 */
.L_x_172:
[----:B-1----:R1:W2:Y:S02]  /*bda0*/  SYNCS.PHASECHK.TRANS64.TRYWAIT P0, [R3+URZ+0x60], R12 ;  /* 0x0000600c030075a7 */ /* 0x0022a400080011ff */
[----:B--2---:R-:W-:Y:S05]  /*bdb0*/  @!P0 NANOSLEEP.SYNCS 0x989680 ;  /* 0x009896800000895d */ /* 0x004fea0003900000 */
[----:B------:R-:W2:Y:S02]  /*bdc0*/  @!P0 SYNCS.PHASECHK.TRANS64 P0, [R3+URZ+0x60], R12 ;  /* 0x0000600c030085a7 */ /* 0x000ea400080010ff */
[----:B--2---:R-:W-:Y:S05]  /*bdd0*/  @!P0 BRA `(.L_x_172) ;  /* 0xfffffffc00f08947 */ /* 0x004fea000383ffff */
[----:B------:R-:W-:Y:S05]  /*bde0*/  BRA `(.L_x_173) ;  /* 0xffffff8800247947 */ /* 0x000fea000383ffff */
.L_x_91:
[----:B-1----:R-:W-:Y:S07]  /*bdf0*/  MOV R3, UR7 ;  /* 0x0000000700037c02 */ /* 0x002fee0008000f00 */
.L_x_174:
[----:B-1----:R1:W2:Y:S02]  /*be00*/  SYNCS.PHASECHK.TRANS64.TRYWAIT P0, [R3+URZ+0x68], R12 ;  /* 0x0000680c030075a7 */ /* 0x0022a400080011ff */
[----:B--2---:R-:W-:Y:S05]  /*be10*/  @!P0 NANOSLEEP.SYNCS 0x989680 ;  /* 0x009896800000895d */ /* 0x004fea0003900000 */
[----:B------:R-:W2:Y:S02]  /*be20*/  @!P0 SYNCS.PHASECHK.TRANS64 P0, [R3+URZ+0x68], R12 ;  /* 0x0000680c030085a7 */ /* 0x000ea400080010ff */
[----:B--2---:R-:W-:Y:S05]  /*be30*/  @!P0 BRA `(.L_x_174) ;  /* 0xfffffffc00f08947 */ /* 0x004fea000383ffff */
[----:B------:R-:W-:Y:S05]  /*be40*/  BRA `(.L_x_175) ;  /* 0xffffff8800607947 */ /* 0x000fea000383ffff */
.L_x_92:
[----:B-1----:R-:W-:Y:S07]  /*be50*/  MOV R3, UR7 ;  /* 0x0000000700037c02 */ /* 0x002fee0008000f00 */
.L_x_176:
[----:B-1----:R1:W2:Y:S02]  /*be60*/  SYNCS.PHASECHK.TRANS64.TRYWAIT P0, [R3+URZ+0x70], R12 ;  /* 0x0000700c030075a7 */ /* 0x0022a400080011ff */
[----:B--2---:R-:W-:Y:S05]  /*be70*/  @!P0 NANOSLEEP.SYNCS 0x989680 ;  /* 0x009896800000895d */ /* 0x004fea0003900000 */
[----:B------:R-:W2:Y:S02]  /*be80*/  @!P0 SYNCS.PHASECHK.TRANS64 P0, [R3+URZ+0x70], R12 ;  /* 0x0000700c030085a7 */ /* 0x000ea400080010ff */
[----:B--2---:R-:W-:Y:S05]  /*be90*/  @!P0 BRA `(.L_x_176) ;  /* 0xfffffffc00f08947 */ /* 0x004fea000383ffff */
[----:B------:R-:W-:Y:S05]  /*bea0*/  BRA `(.L_x_177) ;  /* 0xffffff8800a87947 */ /* 0x000fea000383ffff */
.L_x_93:
[----:B------:R-:W-:Y:S07]  /*beb0*/  MOV R3, UR7 ;  /* 0x0000000700037c02 */ /* 0x000fee0008000f00 */
.L_x_178:
[----:B-1----:R1:W2:Y:S02]  /*bec0*/  SYNCS.PHASECHK.TRANS64.TRYWAIT P0, [R3+URZ+0x78], R12 ;  /* 0x0000780c030075a7 */ /* 0x0022a400080011ff */
[----:B--2---:R-:W-:Y:S05]  /*bed0*/  @!P0 NANOSLEEP.SYNCS 0x989680 ;  /* 0x009896800000895d */ /* 0x004fea0003900000 */
[----:B------:R-:W2:Y:S02]  /*bee0*/  @!P0 SYNCS.PHASECHK.TRANS64 P0, [R3+URZ+0x78], R12 ;  /* 0x0000780c030085a7 */ /* 0x000ea400080010ff */
[----:B--2---:R-:W-:Y:S05]  /*bef0*/  @!P0 BRA `(.L_x_178) ;  /* 0xfffffffc00f08947 */ /* 0x004fea000383ffff */
[----:B------:R-:W-:Y:S05]  /*bf00*/  BRA `(.L_x_179) ;  /* 0xffffff8c00307947 */ /* 0x000fea000383ffff */
.L_x_95:
[----:B------:R-:W-:-:S07]  /*bf10*/  MOV R0, UR7 ;  /* 0x0000000700007c02 */ /* 0x000fce0008000f00 */
.L_x_180:
[----:B-1----:R1:W4:Y:S02]  /*bf20*/  SYNCS.PHASECHK.TRANS64.TRYWAIT P0, [R0+URZ+0x60], R3 ;  /* 0x00006003000075a7 */ /* 0x00232400080011ff */
[----:B----4-:R-:W-:Y:S05]  /*bf30*/  @!P0 NANOSLEEP.SYNCS 0x989680 ;  /* 0x009896800000895d */ /* 0x010fea0003900000 */
[----:B------:R-:W4:Y:S02]  /*bf40*/  @!P0 SYNCS.PHASECHK.TRANS64 P0, [R0+URZ+0x60], R3 ;  /* 0x00006003000085a7 */ /* 0x000f2400080010ff */
[----:B----4-:R-:W-:Y:S05]  /*bf50*/  @!P0 BRA `(.L_x_180) ;  /* 0xfffffffc00f08947 */ /* 0x010fea000383ffff */
[----:B------:R-:W-:Y:S05]  /*bf60*/  BRA `(.L_x_181) ;  /* 0xffffff8c00a07947 */ /* 0x000fea000383ffff */
.L_x_96:
[----:B-1----:R-:W-:-:S07]  /*bf70*/  MOV R0, UR7 ;  /* 0x0000000700007c02 */ /* 0x002fce0008000f00 */
.L_x_182:
[----:B-1----:R1:W4:Y:S02]  /*bf80*/  SYNCS.PHASECHK.TRANS64.TRYWAIT P0, [R0+URZ+0x68], R3 ;  /* 0x00006803000075a7 */ /* 0x00232400080011ff */
[----:B----4-:R-:W-:Y:S05]  /*bf90*/  @!P0 NANOSLEEP.SYNCS 0x989680 ;  /* 0x009896800000895d */ /* 0x010fea0003900000 */
[----:B------:R-:W4:Y:S02]  /*bfa0*/  @!P0 SYNCS.PHASECHK.TRANS64 P0, [R0+URZ+0x68], R3 ;  /* 0x00006803000085a7 */ /* 0x000f2400080010ff */
[----:B----4-:R-:W-:Y:S05]  /*bfb0*/  @!P0 BRA `(.L_x_182) ;  /* 0xfffffffc00f08947 */ /* 0x010fea000383ffff */
[----:B------:R-:W-:Y:S05]  /*bfc0*/  BRA `(.L_x_183) ;  /* 0xffffff8c00907947 */ /* 0x000fea000383ffff */
.L_x_97:
[----:B-1----:R-:W-:-:S07]  /*bfd0*/  MOV R0, UR7 ;  /* 0x0000000700007c02 */ /* 0x002fce0008000f00 */
.L_x_184:
[----:B-1----:R1:W4:Y:S02]  /*bfe0*/  SYNCS.PHASECHK.TRANS64.TRYWAIT P0, [R0+URZ+0x70], R3 ;  /* 0x00007003000075a7 */ /* 0x00232400080011ff */
[----:B----4-:R-:W-:Y:S05]  /*bff0*/  @!P0 NANOSLEEP.SYNCS 0x989680 ;  /* 0x009896800000895d */ /* 0x010fea0003900000 */
[----:B------:R-:W4:Y:S02]  /*c000*/  @!P0 SYNCS.PHASECHK.TRANS64 P0, [R0+URZ+0x70], R3 ;  /* 0x00007003000085a7 */ /* 0x000f2400080010ff */
[----:B----4-:R-:W-:Y:S05]  /*c010*/  @!P0 BRA `(.L_x_184) ;  /* 0xfffffffc00f08947 */ /* 0x010fea000383ffff */
[----:B------:R-:W-:Y:S05]  /*c020*/  BRA `(.L_x_185) ;  /* 0xffffff8c00807947 */ /* 0x000fea000383ffff */
.L_x_99:
[----:B--2---:R2:W3:Y:S02]  /*c030*/  SYNCS.PHASECHK.TRANS64.TRYWAIT P0, [R0+URZ+0x90], R3 ;  /* 0x00009003000075a7 */ /* 0x0044e400080011ff */
[----:B---3--:R-:W-:Y:S05]  /*c040*/  @!P0 NANOSLEEP.SYNCS 0x989680 ;  /* 0x009896800000895d */ /* 0x008fea0003900000 */
[----:B------:R-:W3:Y:S02]  /*c050*/  @!P0 SYNCS.PHASECHK.TRANS64 P0, [R0+URZ+0x90], R3 ;  /* 0x00009003000085a7 */ /* 0x000ee400080010ff */
[----:B---3--:R-:W-:Y:S05]  /*c060*/  @!P0 BRA `(.L_x_99) ;  /* 0xfffffffc00f08947 */ /* 0x008fea000383ffff */
[----:B------:R-:W-:Y:S05]  /*c070*/  BRA `(.L_x_186) ;  /* 0xffffff9000487947 */ /* 0x000fea000383ffff */
.L_x_110:
[----:B-1----:R1:W3:Y:S02]  /*c080*/  SYNCS.PHASECHK.TRANS64.TRYWAIT P1, [R3+URZ+0x40], R0 ;  /* 0x00004000030075a7 */ /* 0x0022e400080211ff */
[----:B---3--:R-:W-:Y:S05]  /*c090*/  @!P1 NANOSLEEP.SYNCS 0x989680 ;  /* 0x009896800000995d */ /* 0x008fea0003900000 */
[----:B------:R-:W3:Y:S02]  /*c0a0*/  @!P1 SYNCS.PHASECHK.TRANS64 P1, [R3+URZ+0x40], R0 ;  /* 0x00004000030095a7 */ /* 0x000ee400080210ff */
[----:B---3--:R-:W-:Y:S05]  /*c0b0*/  @!P1 BRA `(.L_x_110) ;  /* 0xfffffffc00f09947 */ /* 0x008fea000383ffff */
[----:B------:R-:W-:Y:S05]  /*c0c0*/  BRA `(.L_x_109) ;  /* 0xffffff9c006c7947 */ /* 0x000fea000383ffff */
.L_x_112:
[----:B-1----:R1:W4:Y:S02]  /*c0d0*/  SYNCS.PHASECHK.TRANS64.TRYWAIT P0, [R191+URZ+0xb0], R2 ;  /* 0x0000b002bf0075a7 */ /* 0x00232400080011ff */
[----:B----4-:R-:W-:Y:S05]  /*c0e0*/  @!P0 NANOSLEEP.SYNCS 0x989680 ;  /* 0x009896800000895d */ /* 0x010fea0003900000 */
[----:B------:R-:W4:Y:S02]  /*c0f0*/  @!P0 SYNCS.PHASECHK.TRANS64 P0, [R191+URZ+0xb0], R2 ;  /* 0x0000b002bf0085a7 */ /* 0x000f2400080010ff */
[----:B----4-:R-:W-:Y:S05]  /*c100*/  @!P0 BRA `(.L_x_112) ;  /* 0xfffffffc00f08947 */ /* 0x010fea000383ffff */
[----:B------:R-:W-:Y:S05]  /*c110*/  BRA `(.L_x_111) ;  /* 0xffffff9c00c87947 */ /* 0x000fea000383ffff */
.L_x_121:
[----:B--2---:R2:W3:Y:S02]  /*c120*/  SYNCS.PHASECHK.TRANS64.TRYWAIT P0, [R206+URZ+0x40], R3 ;  /* 0x00004003ce0075a7 */ /* 0x0044e400080011ff */
[----:B---3--:R-:W-:Y:S05]  /*c130*/  @!P0 NANOSLEEP.SYNCS 0x989680 ;  /* 0x009896800000895d */ /* 0x008fea0003900000 */
[----:B------:R-:W3:Y:S02]  /*c140*/  @!P0 SYNCS.PHASECHK.TRANS64 P0, [R206+URZ+0x40], R3 ;  /* 0x00004003ce0085a7 */ /* 0x000ee400080010ff */
[----:B---3--:R-:W-:Y:S05]  /*c150*/  @!P0 BRA `(.L_x_121) ;  /* 0xfffffffc00f08947 */ /* 0x008fea000383ffff */
[----:B------:R-:W-:Y:S05]  /*c160*/  BRA `(.L_x_120) ;  /* 0xffffffb000d47947 */ /* 0x000fea000383ffff */
.L_x_130:
[----:B--2---:R2:W3:Y:S02]  /*c170*/  SYNCS.PHASECHK.TRANS64.TRYWAIT P0, [R0+URZ+0x40], R7 ;  /* 0x00004007000075a7 */ /* 0x0044e400080011ff */
[----:B---3--:R-:W-:Y:S05]  /*c180*/  @!P0 NANOSLEEP.SYNCS 0x989680 ;  /* 0x009896800000895d */ /* 0x008fea0003900000 */
[----:B------:R-:W3:Y:S02]  /*c190*/  @!P0 SYNCS.PHASECHK.TRANS64 P0, [R0+URZ+0x40], R7 ;  /* 0x00004007000085a7 */ /* 0x000ee400080010ff */
[----:B---3--:R-:W-:Y:S05]  /*c1a0*/  @!P0 BRA `(.L_x_130) ;  /* 0xfffffffc00f08947 */ /* 0x008fea000383ffff */
[----:B------:R-:W-:Y:S05]  /*c1b0*/  BRA `(.L_x_129) ;  /* 0xffffffc8002c7947 */ /* 0x000fea000383ffff */
.L_x_139:
[----:B--2---:R2:W3:Y:S02]  /*c1c0*/  SYNCS.PHASECHK.TRANS64.TRYWAIT P0, [R0+URZ+0x40], R3 ;  /* 0x00004003000075a7 */ /* 0x0044e400080011ff */
[----:B---3--:R-:W-:Y:S05]  /*c1d0*/  @!P0 NANOSLEEP.SYNCS 0x989680 ;  /* 0x009896800000895d */ /* 0x008fea0003900000 */
[----:B------:R-:W3:Y:S02]  /*c1e0*/  @!P0 SYNCS.PHASECHK.TRANS64 P0, [R0+URZ+0x40], R3 ;  /* 0x00004003000085a7 */ /* 0x000ee400080010ff */
[----:B---3--:R-:W-:Y:S05]  /*c1f0*/  @!P0 BRA `(.L_x_139) ;  /* 0xfffffffc00f08947 */ /* 0x008fea000383ffff */
[----:B------:R-:W-:Y:S05]  /*c200*/  BRA `(.L_x_138) ;  /* 0xffffffdc00907947 */ /* 0x000fea000383ffff */
        .weak           $__internal_0_$__cuda_sm10x_tcgen05_guardrail_trap_col_being_dealloced_not_returned_by_alloc
        .type           $__internal_0_$__cuda_sm10x_tcgen05_guardrail_trap_col_being_dealloced_not_returned_by_alloc,@function
        .size           $__internal_0_$__cuda_sm10x_tcgen05_guardrail_trap_col_being_dealloced_not_returned_by_alloc,($__internal_1_$__cuda_sm10x_tcgen05_guardrail_trap_phase_invalid_during_alloc - $__internal_0_$__cuda_sm10x_tcgen05_guardrail_trap_col_being_dealloced_not_returned_by_alloc)
$__internal_0_$__cuda_sm10x_tcgen05_guardrail_trap_col_being_dealloced_not_returned_by_alloc:
[----:B------:R-:W-:Y:S05]  /*c210*/  BPT.TRAP 0x1 ;  /* 0x000000040000795c */ /* 0x000fea0000300000 */
[----:B------:R-:W-:-:S04]  /*c220*/  HFMA2 R3, -RZ, RZ, 0, 0 ;  /* 0x00000000ff037431 */ /* 0x000fc800000001ff */
[----:B------:R-:W-:Y:S05]  /*c230*/  RET.REL.NODEC R2 `(_ZN7cutlass13device_kernelINS_4gemm6kernel13GemmUniversalIN4cute5tupleIJiiiiEEENS1_10collective13CollectiveMmaINS1_35MainloopSm100TmaUmmaWarpSpecializedILi4ELi2ELi2ENS5_IJNS4_1CILi2EEENSA_ILi1EEESC_EEEEENS5_IJNSA_ILi256EEESF_NSA_ILi32EEEEEENS_12float_e5m2_tENS5_IJlSC_lEEESI_SJ_NS4_8TiledMMAINS4_8MMA_AtomIJNS4_10MMA_TraitsINS4_25SM100_MMA_F8F6F4_2x1SM_SSEJSI_SI_fSF_SF_NS4_17integral_constantINS4_4UMMA5MajorELSQ_0EEESR_NSO_INSP_7ScaleInELSS_0EEEST_EEEEEENS4_6LayoutINS5_IJSC_SC_SC_EEENS5_IJNSA_ILi0EEESY_SY_EEEEENS5_IJNS4_10UnderscoreES11_S11_EEEEENS4_18SM100_TMA_2SM_LOADENS4_14ComposedLayoutINS4_7SwizzleILi1ELi4ELi3EEENS4_18smem_ptr_flag_bitsILi8EEENSW_INS5_IJNSA_ILi8EEESG_EEENS5_IJSG_SC_EEEEEEEvNS4_8identityES14_S1E_vS1F_EENS_8epilogue10collective18CollectiveEpilogueINS1H_23Sm100TmaWarpSpecializedILi4ELi2ELi64ELb0ELb0EEEJNS5_IJNSA_ILi128EEESF_SG_EEENS5_IJNSW_IS1M_SC_EENSW_INSA_ILi64EEESC_EEEEESI_SJ_SI_SJ_NS1H_6fusion15FusionCallbacksIS1L_NS1S_17LinearCombinationISI_fSI_fLNS_15FloatRoundStyleE2EEES1N_S1R_JEEENS4_5SM1004TMEM4LOAD26SM100_TMEM_LOAD_32dp32b64xENS4_13SM90_TMA_LOADENS15_INS16_ILi2ELi4ELi3EEES19_NSW_INS5_IJS1A_S1P_EEENS5_IJS1P_SC_EEEEEEENS4_39AutoVectorizingCopyWithAssumedAlignmentILi128EEENS4_14SM90_TMA_STOREES27_S29_S29_EEEvvEEEEvNT_6ParamsE) ;  /* 0xffffff3c02707950 */ /* 0x000fea0003c3ffff */
        .weak           $__internal_1_$__cuda_sm10x_tcgen05_guardrail_trap_phase_invalid_during_alloc
        .type           $__internal_1_$__cuda_sm10x_tcgen05_guardrail_trap_phase_invalid_during_alloc,@function
        .size           $__internal_1_$__cuda_sm10x_tcgen05_guardrail_trap_phase_invalid_during_alloc,($__internal_2_$__cuda_sm10x_tcgen05_guardrail_trap_unallocated_columns_being_dealloced - $__internal_1_$__cuda_sm10x_tcgen05_guardrail_trap_phase_invalid_during_alloc)
$__internal_1_$__cuda_sm10x_tcgen05_guardrail_trap_phase_invalid_during_alloc:
[----:B------:R-:W-:Y:S05]  /*c240*/  BPT.TRAP 0x1 ;  /* 0x000000040000795c */ /* 0x000fea0000300000 */
[----:B------:R-:W-:-:S04]  /*c250*/  MOV R3, 0x0 ;  /* 0x0000000000037802 */ /* 0x000fc80000000f00 */
[----:B------:R-:W-:Y:S05]  /*c260*/  RET.REL.NODEC R2 `(_ZN7cutlass13device_kernelINS_4gemm6kernel13GemmUniversalIN4cute5tupleIJiiiiEEENS1_10collective13CollectiveMmaINS1_35MainloopSm100TmaUmmaWarpSpecializedILi4ELi2ELi2ENS5_IJNS4_1CILi2EEENSA_ILi1EEESC_EEEEENS5_IJNSA_ILi256EEESF_NSA_ILi32EEEEEENS_12float_e5m2_tENS5_IJlSC_lEEESI_SJ_NS4_8TiledMMAINS4_8MMA_AtomIJNS4_10MMA_TraitsINS4_25SM100_MMA_F8F6F4_2x1SM_SSEJSI_SI_fSF_SF_NS4_17integral_constantINS4_4UMMA5MajorELSQ_0EEESR_NSO_INSP_7ScaleInELSS_0EEEST_EEEEEENS4_6LayoutINS5_IJSC_SC_SC_EEENS5_IJNSA_ILi0EEESY_SY_EEEEENS5_IJNS4_10UnderscoreES11_S11_EEEEENS4_18SM100_TMA_2SM_LOADENS4_14ComposedLayoutINS4_7SwizzleILi1ELi4ELi3EEENS4_18smem_ptr_flag_bitsILi8EEENSW_INS5_IJNSA_ILi8EEESG_EEENS5_IJSG_SC_EEEEEEEvNS4_8identityES14_S1E_vS1F_EENS_8epilogue10collective18CollectiveEpilogueINS1H_23Sm100TmaWarpSpecializedILi4ELi2ELi64ELb0ELb0EEEJNS5_IJNSA_ILi128EEESF_SG_EEENS5_IJNSW_IS1M_SC_EENSW_INSA_ILi64EEESC_EEEEESI_SJ_SI_SJ_NS1H_6fusion15FusionCallbacksIS1L_NS1S_17LinearCombinationISI_fSI_fLNS_15FloatRoundStyleE2EEES1N_S1R_JEEENS4_5SM1004TMEM4LOAD26SM100_TMEM_LOAD_32dp32b64xENS4_13SM90_TMA_LOADENS15_INS16_ILi2ELi4ELi3EEES19_NSW_INS5_IJS1A_S1P_EEENS5_IJS1P_SC_EEEEEEENS4_39AutoVectorizingCopyWithAssumedAlignmentILi128EEENS4_14SM90_TMA_STOREES27_S29_S29_EEEvvEEEEvNT_6ParamsE) ;  /* 0xffffff3c02647950 */ /* 0x000fea0003c3ffff */
        .weak           $__internal_2_$__cuda_sm10x_tcgen05_guardrail_trap_unallocated_columns_being_dealloced
        .type           $__internal_2_$__cuda_sm10x_tcgen05_guardrail_trap_unallocated_columns_being_dealloced,@function
        .size           $__internal_2_$__cuda_sm10x_tcgen05_guardrail_trap_unallocated_columns_being_dealloced,(.L_x_188 - $__internal_2_$__cuda_sm10x_tcgen05_guardrail_trap_unallocated_columns_being_dealloced)
$__internal_2_$__cuda_sm10x_tcgen05_guardrail_trap_unallocated_columns_being_dealloced:
[----:B------:R-:W-:Y:S05]  /*c270*/  BPT.TRAP 0x1 ;  /* 0x000000040000795c */ /* 0x000fea0000300000 */
[----:B------:R-:W-:-:S04]  /*c280*/  HFMA2 R3, -RZ, RZ, 0, 0 ;  /* 0x00000000ff037431 */ /* 0x000fc800000001ff */
[----:B------:R-:W-:Y:S05]  /*c290*/  RET.REL.NODEC R2 `(_ZN7cutlass13device_kernelINS_4gemm6kernel13GemmUniversalIN4cute5tupleIJiiiiEEENS1_10collective13CollectiveMmaINS1_35MainloopSm100TmaUmmaWarpSpecializedILi4ELi2ELi2ENS5_IJNS4_1CILi2EEENSA_ILi1EEESC_EEEEENS5_IJNSA_ILi256EEESF_NSA_ILi32EEEEEENS_12float_e5m2_tENS5_IJlSC_lEEESI_SJ_NS4_8TiledMMAINS4_8MMA_AtomIJNS4_10MMA_TraitsINS4_25SM100_MMA_F8F6F4_2x1SM_SSEJSI_SI_fSF_SF_NS4_17integral_constantINS4_4UMMA5MajorELSQ_0EEESR_NSO_INSP_7ScaleInELSS_0EEEST_EEEEEENS4_6LayoutINS5_IJSC_SC_SC_EEENS5_IJNSA_ILi0EEESY_SY_EEEEENS5_IJNS4_10UnderscoreES11_S11_EEEEENS4_18SM100_TMA_2SM_LOADENS4_14ComposedLayoutINS4_7SwizzleILi1ELi4ELi3EEENS4_18smem_ptr_flag_bitsILi8EEENSW_INS5_IJNSA_ILi8EEESG_EEENS5_IJSG_SC_EEEEEEEvNS4_8identityES14_S1E_vS1F_EENS_8epilogue10collective18CollectiveEpilogueINS1H_23Sm100TmaWarpSpecializedILi4ELi2ELi64ELb0ELb0EEEJNS5_IJNSA_ILi128EEESF_SG_EEENS5_IJNSW_IS1M_SC_EENSW_INSA_ILi64EEESC_EEEEESI_SJ_SI_SJ_NS1H_6fusion15FusionCallbacksIS1L_NS1S_17LinearCombinationISI_fSI_fLNS_15FloatRoundStyleE2EEES1N_S1R_JEEENS4_5SM1004TMEM4LOAD26SM100_TMEM_LOAD_32dp32b64xENS4_13SM90_TMA_LOADENS15_INS16_ILi2ELi4ELi3EEES19_NSW_INS5_IJS1A_S1P_EEENS5_IJS1P_SC_EEEEEEENS4_39AutoVectorizingCopyWithAssumedAlignmentILi128EEENS4_14SM90_TMA_STOREES27_S29_S29_EEEvvEEEEvNT_6ParamsE) ;  /* 0xffffff3c02587950 */ /* 0x000fea0003c3ffff */
.L_x_187:
[----:B------:R-:W-:-:S00]  /*c2a0*/  BRA `(.L_x_187) ;  /* 0xfffffffc00fc7947 */ /* 0x000fc0000383ffff */
[----:B------:R-:W-:-:S00]  /*c2b0*/  NOP ;  /* 0x0000000000007918 */ /* 0x000fc00000000000 */
        /* <DEDUP_REMOVED lines=12> */
.L_x_188:


//--------------------- .nv.global.init           --------------------------
	.section	.nv.global.init,"aw",@progbits
.nv.global.init:
	.type		$str$27,@object
	.size		$str$27,($str$28 - $str$27)
$str$27:
        /*0000*/ 	.byte	0x28, 0x61, 0x64, 0x64, 0x72, 0x65, 0x73, 0x73, 0x20, 0x26, 0x20, 0x6d, 0x61, 0x73, 0x6b, 0x29
        /*0010*/ 	.byte	0x20, 0x3d, 0x3d, 0x20, 0x30, 0x00
	.type		$str$28,@object
	.size		$str$28,($str$26 - $str$28)
$str$28:
        /*0016*/ 	.byte	0x2f, 0x74, 0x6d, 0x70, 0x2f, 0x63, 0x75, 0x74, 0x6c, 0x61, 0x73, 0x73, 0x5f, 0x73, 0x77, 0x65
        /*0026*/ 	.byte	0x65, 0x70, 0x5f, 0x73, 0x72, 0x63, 0x2f, 0x69, 0x6e, 0x63, 0x6c, 0x75, 0x64, 0x65, 0x2f, 0x63
        /*0036*/ 	.byte	0x75, 0x74, 0x65, 0x2f, 0x70, 0x6f, 0x69, 0x6e, 0x74, 0x65, 0x72, 0x5f, 0x66, 0x6c, 0x61, 0x67
        /*0046*/ 	.byte	0x67, 0x65, 0x64, 0x2e, 0x68, 0x70, 0x70, 0x00
	.type		$str$26,@object
	.size		$str$26,($str$25 - $str$26)
$str$26:
        /*004e*/ 	.byte	0x2f, 0x74, 0x6d, 0x70, 0x2f, 0x63, 0x75, 0x74, 0x6c, 0x61, 0x73, 0x73, 0x5f, 0x73, 0x77, 0x65
        /*005e*/ 	.byte	0x65, 0x70, 0x5f, 0x73, 0x72, 0x63, 0x2f, 0x69, 0x6e, 0x63, 0x6c, 0x75, 0x64, 0x65, 0x2f, 0x63
        /*006e*/ 	.byte	0x75, 0x74, 0x65, 0x2f, 0x61, 0x74, 0x6f, 0x6d, 0x2f, 0x63, 0x6f, 0x70, 0x79, 0x5f, 0x74, 0x72
        /*007e*/ 	.byte	0x61, 0x69, 0x74, 0x73, 0x5f, 0x73, 0x6d, 0x31, 0x30, 0x30, 0x2e, 0x68, 0x70, 0x70, 0x00
	.type		$str$25,@object
	.size		$str$25,(__unnamed_1 - $str$25)
$str$25:
        /*008d*/ 	.byte	0x28, 0x28, 0x75, 0x69, 0x6e, 0x74, 0x33, 0x32, 0x5f, 0x74, 0x28, 0x74, 0x68, 0x72, 0x65, 0x61
        /*009d*/ 	.byte	0x64, 0x49, 0x64, 0x78, 0x2e, 0x78, 0x29, 0x20, 0x2f, 0x20, 0x33, 0x32, 0x29, 0x20, 0x25, 0x20
        /*00ad*/ 	.byte	0x34, 0x29, 0x20, 0x3d, 0x3d, 0x20, 0x28, 0x28, 0x28, 0x74, 0x6d, 0x65, 0x6d, 0x5f, 0x61, 0x64
        /*00bd*/ 	.byte	0x64, 0x72, 0x20, 0x3e, 0x3e, 0x20, 0x31, 0x36, 0x29, 0x20, 0x2f, 0x20, 0x33, 0x32, 0x29, 0x20
        /*00cd*/ 	.byte	0x25, 0x20, 0x34, 0x29, 0x00
	.type		__unnamed_1,@object
	.size		__unnamed_1,(__unnamed_2 - __unnamed_1)
__unnamed_1:
        /*00d2*/ 	.byte	0x61, 0x75, 0x74, 0x6f, 0x20, 0x63, 0x75, 0x74, 0x65, 0x3a, 0x3a, 0x61, 0x73, 0x5f, 0x70, 0x6f
        /* <DEDUP_REMOVED lines=24> */
        /*0262*/ 	.byte	0x43, 0x3c, 0x38, 0x31, 0x39, 0x32, 0x3e, 0x3e, 0x3e, 0x3e, 0x5d, 0x00
	.type		__unnamed_2,@object
	.size		__unnamed_2,(__unnamed_3 - __unnamed_2)
__unnamed_2:
        /* <DEDUP_REMOVED lines=26> */
	.type		__unnamed_3,@object
	.size		__unnamed_3,(.L_3 - __unnamed_3)
__unnamed_3:
        /* <DEDUP_REMOVED lines=42> */
        /*06aa*/ 	.byte	0x3e, 0x3e, 0x3e, 0x3e, 0x5d, 0x00
.L_3:


//--------------------- .nv.shared._ZN7cutlass13device_kernelINS_4gemm6kernel13GemmUniversalIN4cute5tupleIJiiiiEEENS1_10collective13CollectiveMmaINS1_35MainloopSm100TmaUmmaWarpSpecializedILi4ELi2ELi2ENS5_IJNS4_1CILi2EEENSA_ILi1EEESC_EEEEENS5_IJNSA_ILi256EEESF_NSA_ILi32EEEEEENS_12float_e5m2_tENS5_IJlSC_lEEESI_SJ_NS4_8TiledMMAINS4_8MMA_AtomIJNS4_10MMA_TraitsINS4_25SM100_MMA_F8F6F4_2x1SM_SSEJSI_SI_fSF_SF_NS4_17integral_constantINS4_4UMMA5MajorELSQ_0EEESR_NSO_INSP_7ScaleInELSS_0EEEST_EEEEEENS4_6LayoutINS5_IJSC_SC_SC_EEENS5_IJNSA_ILi0EEESY_SY_EEEEENS5_IJNS4_10UnderscoreES11_S11_EEEEENS4_18SM100_TMA_2SM_LOADENS4_14ComposedLayoutINS4_7SwizzleILi1ELi4ELi3EEENS4_18smem_ptr_flag_bitsILi8EEENSW_INS5_IJNSA_ILi8EEESG_EEENS5_IJSG_SC_EEEEEEEvNS4_8identityES14_S1E_vS1F_EENS_8epilogue10collective18CollectiveEpilogueINS1H_23Sm100TmaWarpSpecializedILi4ELi2ELi64ELb0ELb0EEEJNS5_IJNSA_ILi128EEESF_SG_EEENS5_IJNSW_IS1M_SC_EENSW_INSA_ILi64EEESC_EEEEESI_SJ_SI_SJ_NS1H_6fusion15FusionCallbacksIS1L_NS1S_17LinearCombinationISI_fSI_fLNS_15FloatRoundStyleE2EEES1N_S1R_JEEENS4_5SM1004TMEM4LOAD26SM100_TMEM_LOAD_32dp32b64xENS4_13SM90_TMA_LOADENS15_INS16_ILi2ELi4ELi3EEES19_NSW_INS5_IJS1A_S1P_EEENS5_IJS1P_SC_EEEEEEENS4_39AutoVectorizingCopyWithAssumedAlignmentILi128EEENS4_14SM90_TMA_STOREES27_S29_S29_EEEvvEEEEvNT_6ParamsE --------------------------
	.section	.nv.shared._ZN7cutlass13device_kernelINS_4gemm6kernel13GemmUniversalIN4cute5tupleIJiiiiEEENS1_10collective13CollectiveMmaINS1_35MainloopSm100TmaUmmaWarpSpecializedILi4ELi2ELi2ENS5_IJNS4_1CILi2EEENSA_ILi1EEESC_EEEEENS5_IJNSA_ILi256EEESF_NSA_ILi32EEEEEENS_12float_e5m2_tENS5_IJlSC_lEEESI_SJ_NS4_8TiledMMAINS4_8MMA_AtomIJNS4_10MMA_TraitsINS4_25SM100_MMA_F8F6F4_2x1SM_SSEJSI_SI_fSF_SF_NS4_17integral_constantINS4_4UMMA5MajorELSQ_0EEESR_NSO_INSP_7ScaleInELSS_0EEEST_EEEEEENS4_6LayoutINS5_IJSC_SC_SC_EEENS5_IJNSA_ILi0EEESY_SY_EEEEENS5_IJNS4_10UnderscoreES11_S11_EEEEENS4_18SM100_TMA_2SM_LOADENS4_14ComposedLayoutINS4_7SwizzleILi1ELi4ELi3EEENS4_18smem_ptr_flag_bitsILi8EEENSW_INS5_IJNSA_ILi8EEESG_EEENS5_IJSG_SC_EEEEEEEvNS4_8identityES14_S1E_vS1F_EENS_8epilogue10collective18CollectiveEpilogueINS1H_23Sm100TmaWarpSpecializedILi4ELi2ELi64ELb0ELb0EEEJNS5_IJNSA_ILi128EEESF_SG_EEENS5_IJNSW_IS1M_SC_EENSW_INSA_ILi64EEESC_EEEEESI_SJ_SI_SJ_NS1H_6fusion15FusionCallbacksIS1L_NS1S_17LinearCombinationISI_fSI_fLNS_15FloatRoundStyleE2EEES1N_S1R_JEEENS4_5SM1004TMEM4LOAD26SM100_TMEM_LOAD_32dp32b64xENS4_13SM90_TMA_LOADENS15_INS16_ILi2ELi4ELi3EEES19_NSW_INS5_IJS1A_S1P_EEENS5_IJS1P_SC_EEEEEEENS4_39AutoVectorizingCopyWithAssumedAlignmentILi128EEENS4_14SM90_TMA_STOREES27_S29_S29_EEEvvEEEEvNT_6ParamsE,"aw",@nobits
	.sectionflags	@""
	.align	16
	.zero		1024


//--------------------- .nv.shared.reserved.0     --------------------------
	.section	.nv.shared.reserved.0,"aw",@nobits
	.weak		__nv_reservedSMEM_offset_0_alias
	.size		__nv_reservedSMEM_offset_0_alias, 0, 64
	.other		__nv_reservedSMEM_offset_0_alias,@"STO_CUDA_RESERVED_SHARED STV_DEFAULT"
__nv_reservedSMEM_offset_0_alias:
	.zero		0
.nv.shared.reserved.0:
	.zero		64
	.weak		__nv_reservedSMEM_tcgen05_partition
	.type		__nv_reservedSMEM_tcgen05_partition,@object
	.size		__nv_reservedSMEM_tcgen05_partition,(.L_0 - __nv_reservedSMEM_tcgen05_partition)
__nv_reservedSMEM_tcgen05_partition:
	.zero		32
.L_0:


//--------------------- .nv.global                --------------------------
	.section	.nv.global,"aw",@nobits
.nv.global:
	.type		_ZN39_INTERNAL_85054596_4_k_cu_9954d0c3_95734cute1_E,@object
	.size		_ZN39_INTERNAL_85054596_4_k_cu_9954d0c3_95734cute1_E,(_ZN39_INTERNAL_85054596_4_k_cu_9954d0c3_95734cuda3std3__45__cpo6cbeginE - _ZN39_INTERNAL_85054596_4_k_cu_9954d0c3_95734cute1_E)
_ZN39_INTERNAL_85054596_4_k_cu_9954d0c3_95734cute1_E:
	.zero		1
	.type		_ZN39_INTERNAL_85054596_4_k_cu_9954d0c3_95734cuda3std3__45__cpo6cbeginE,@object
	.size		_ZN39_INTERNAL_85054596_4_k_cu_9954d0c3_95734cuda3std3__45__cpo6cbeginE,(_ZN39_INTERNAL_85054596_4_k_cu_9954d0c3_95734cuda3std3__48in_placeE - _ZN39_INTERNAL_85054596_4_k_cu_9954d0c3_95734cuda3std3__45__cpo6cbeginE)
_ZN39_INTERNAL_85054596_4_k_cu_9954d0c3_95734cuda3std3__45__cpo6cbeginE:
	.zero		1
	.type		_ZN39_INTERNAL_85054596_4_k_cu_9954d0c3_95734cuda3std3__48in_placeE,@object
	.size		_ZN39_INTERNAL_85054596_4_k_cu_9954d0c3_95734cuda3std3__48in_placeE,(_ZN39_INTERNAL_85054596_4_k_cu_9954d0c3_95734cuda3std6ranges3__45__cpo9iter_moveE - _ZN39_INTERNAL_85054596_4_k_cu_9954d0c3_95734cuda3std3__48in_placeE)
_ZN39_INTERNAL_85054596_4_k_cu_9954d0c3_95734cuda3std3__48in_placeE:
	.zero		1
	.type		_ZN39_INTERNAL_85054596_4_k_cu_9954d0c3_95734cuda3std6ranges3__45__cpo9iter_moveE,@object
	.size		_ZN39_INTERNAL_85054596_4_k_cu_9954d0c3_95734cuda3std6ranges3__45__cpo9iter_moveE,(_ZN39_INTERNAL_85054596_4_k_cu_9954d0c3_95734cuda3std3__45__cpo5beginE - _ZN39_INTERNAL_85054596_4_k_cu_9954d0c3_95734cuda3std6ranges3__45__cpo9iter_moveE)
_ZN39_INTERNAL_85054596_4_k_cu_9954d0c3_95734cuda3std6ranges3__45__cpo9iter_moveE:
	.zero		1
	.type		_ZN39_INTERNAL_85054596_4_k_cu_9954d0c3_95734cuda3std3__45__cpo5beginE,@object
	.size		_ZN39_INTERNAL_85054596_4_k_cu_9954d0c3_95734cuda3std3__45__cpo5beginE,(_ZN39_INTERNAL_85054596_4_k_cu_9954d0c3_95734cuda3std3__441_GLOBAL__N__85054596_4_k_cu_9954d0c3_95736ignoreE - _ZN39_INTERNAL_85054596_4_k_cu_9954d0c3_95734cuda3std3__45__cpo5beginE)
_ZN39_INTERNAL_85054596_4_k_cu_9954d0c3_95734cuda3std3__45__cpo5beginE:
	.zero		1
	.type		_ZN39_INTERNAL_85054596_4_k_cu_9954d0c3_95734cuda3std3__441_GLOBAL__N__85054596_4_k_cu_9954d0c3_95736ignoreE,@object
	.size		_ZN39_INTERNAL_85054596_4_k_cu_9954d0c3_95734cuda3std3__441_GLOBAL__N__85054596_4_k_cu_9954d0c3_95736ignoreE,(_ZN39_INTERNAL_85054596_4_k_cu_9954d0c3_95734cute7productE - _ZN39_INTERNAL_85054596_4_k_cu_9954d0c3_95734cuda3std3__441_GLOBAL__N__85054596_4_k_cu_9954d0c3_95736ignoreE)
_ZN39_INTERNAL_85054596_4_k_cu_9954d0c3_95734cuda3std3__441_GLOBAL__N__85054596_4_k_cu_9954d0c3_95736ignoreE:
	.zero		1
	.type		_ZN39_INTERNAL_85054596_4_k_cu_9954d0c3_95734cute7productE,@object
	.size		_ZN39_INTERNAL_85054596_4_k_cu_9954d0c3_95734cute7productE,(_ZN39_INTERNAL_85054596_4_k_cu_9954d0c3_95734cuda3std3__45__cpo3endE - _ZN39_INTERNAL_85054596_4_k_cu_9954d0c3_95734cute7productE)
_ZN39_INTERNAL_85054596_4_k_cu_9954d0c3_95734cute7productE:
	.zero		1
	.type		_ZN39_INTERNAL_85054596_4_k_cu_9954d0c3_95734cuda3std3__45__cpo3endE,@object
	.size		_ZN39_INTERNAL_85054596_4_k_cu_9954d0c3_95734cuda3std3__45__cpo3endE,(_ZN39_INTERNAL_85054596_4_k_cu_9954d0c3_95734cuda3std3__419piecewise_constructE - _ZN39_INTERNAL_85054596_4_k_cu_9954d0c3_95734cuda3std3__45__cpo3endE)
_ZN39_INTERNAL_85054596_4_k_cu_9954d0c3_95734cuda3std3__45__cpo3endE:
	.zero		1
	.type		_ZN39_INTERNAL_85054596_4_k_cu_9954d0c3_95734cuda3std3__419piecewise_constructE,@object
	.size		_ZN39_INTERNAL_85054596_4_k_cu_9954d0c3_95734cuda3std3__419piecewise_constructE,(_ZN39_INTERNAL_85054596_4_k_cu_9954d0c3_95734cuda3std3__45__cpo4cendE - _ZN39_INTERNAL_85054596_4_k_cu_9954d0c3_95734cuda3std3__419piecewise_constructE)
_ZN39_INTERNAL_85054596_4_k_cu_9954d0c3_95734cuda3std3__419piecewise_constructE:
	.zero		1
	.type		_ZN39_INTERNAL_85054596_4_k_cu_9954d0c3_95734cuda3std3__45__cpo4cendE,@object
	.size		_ZN39_INTERNAL_85054596_4_k_cu_9954d0c3_95734cuda3std3__45__cpo4cendE,(_ZN39_INTERNAL_85054596_4_k_cu_9954d0c3_95734cuda3std6ranges3__45__cpo4swapE - _ZN39_INTERNAL_85054596_4_k_cu_9954d0c3_95734cuda3std3__45__cpo4cendE)
_ZN39_INTERNAL_85054596_4_k_cu_9954d0c3_95734cuda3std3__45__cpo4cendE:
	.zero		1
	.type		_ZN39_INTERNAL_85054596_4_k_cu_9954d0c3_95734cuda3std6ranges3__45__cpo4swapE,@object
	.size		_ZN39_INTERNAL_85054596_4_k_cu_9954d0c3_95734cuda3std6ranges3__45__cpo4swapE,(.L_11 - _ZN39_INTERNAL_85054596_4_k_cu_9954d0c3_95734cuda3std6ranges3__45__cpo4swapE)
_ZN39_INTERNAL_85054596_4_k_cu_9954d0c3_95734cuda3std6ranges3__45__cpo4swapE:
	.zero		1
.L_11:


//--------------------- .nv.constant0._ZN7cutlass13device_kernelINS_4gemm6kernel13GemmUniversalIN4cute5tupleIJiiiiEEENS1_10collective13CollectiveMmaINS1_35MainloopSm100TmaUmmaWarpSpecializedILi4ELi2ELi2ENS5_IJNS4_1CILi2EEENSA_ILi1EEESC_EEEEENS5_IJNSA_ILi256EEESF_NSA_ILi32EEEEEENS_12float_e5m2_tENS5_IJlSC_lEEESI_SJ_NS4_8TiledMMAINS4_8MMA_AtomIJNS4_10MMA_TraitsINS4_25SM100_MMA_F8F6F4_2x1SM_SSEJSI_SI_fSF_SF_NS4_17integral_constantINS4_4UMMA5MajorELSQ_0EEESR_NSO_INSP_7ScaleInELSS_0EEEST_EEEEEENS4_6LayoutINS5_IJSC_SC_SC_EEENS5_IJNSA_ILi0EEESY_SY_EEEEENS5_IJNS4_10UnderscoreES11_S11_EEEEENS4_18SM100_TMA_2SM_LOADENS4_14ComposedLayoutINS4_7SwizzleILi1ELi4ELi3EEENS4_18smem_ptr_flag_bitsILi8EEENSW_INS5_IJNSA_ILi8EEESG_EEENS5_IJSG_SC_EEEEEEEvNS4_8identityES14_S1E_vS1F_EENS_8epilogue10collective18CollectiveEpilogueINS1H_23Sm100TmaWarpSpecializedILi4ELi2ELi64ELb0ELb0EEEJNS5_IJNSA_ILi128EEESF_SG_EEENS5_IJNSW_IS1M_SC_EENSW_INSA_ILi64EEESC_EEEEESI_SJ_SI_SJ_NS1H_6fusion15FusionCallbacksIS1L_NS1S_17LinearCombinationISI_fSI_fLNS_15FloatRoundStyleE2EEES1N_S1R_JEEENS4_5SM1004TMEM4LOAD26SM100_TMEM_LOAD_32dp32b64xENS4_13SM90_TMA_LOADENS15_INS16_ILi2ELi4ELi3EEES19_NSW_INS5_IJS1A_S1P_EEENS5_IJS1P_SC_EEEEEEENS4_39AutoVectorizingCopyWithAssumedAlignmentILi128EEENS4_14SM90_TMA_STOREES27_S29_S29_EEEvvEEEEvNT_6ParamsE --------------------------
	.section	.nv.constant0._ZN7cutlass13device_kernelINS_4gemm6kernel13GemmUniversalIN4cute5tupleIJiiiiEEENS1_10collective13CollectiveMmaINS1_35MainloopSm100TmaUmmaWarpSpecializedILi4ELi2ELi2ENS5_IJNS4_1CILi2EEENSA_ILi1EEESC_EEEEENS5_IJNSA_ILi256EEESF_NSA_ILi32EEEEEENS_12float_e5m2_tENS5_IJlSC_lEEESI_SJ_NS4_8TiledMMAINS4_8MMA_AtomIJNS4_10MMA_TraitsINS4_25SM100_MMA_F8F6F4_2x1SM_SSEJSI_SI_fSF_SF_NS4_17integral_constantINS4_4UMMA5MajorELSQ_0EEESR_NSO_INSP_7ScaleInELSS_0EEEST_EEEEEENS4_6LayoutINS5_IJSC_SC_SC_EEENS5_IJNSA_ILi0EEESY_SY_EEEEENS5_IJNS4_10UnderscoreES11_S11_EEEEENS4_18SM100_TMA_2SM_LOADENS4_14ComposedLayoutINS4_7SwizzleILi1ELi4ELi3EEENS4_18smem_ptr_flag_bitsILi8EEENSW_INS5_IJNSA_ILi8EEESG_EEENS5_IJSG_SC_EEEEEEEvNS4_8identityES14_S1E_vS1F_EENS_8epilogue10collective18CollectiveEpilogueINS1H_23Sm100TmaWarpSpecializedILi4ELi2ELi64ELb0ELb0EEEJNS5_IJNSA_ILi128EEESF_SG_EEENS5_IJNSW_IS1M_SC_EENSW_INSA_ILi64EEESC_EEEEESI_SJ_SI_SJ_NS1H_6fusion15FusionCallbacksIS1L_NS1S_17LinearCombinationISI_fSI_fLNS_15FloatRoundStyleE2EEES1N_S1R_JEEENS4_5SM1004TMEM4LOAD26SM100_TMEM_LOAD_32dp32b64xENS4_13SM90_TMA_LOADENS15_INS16_ILi2ELi4ELi3EEES19_NSW_INS5_IJS1A_S1P_EEENS5_IJS1P_SC_EEEEEEENS4_39AutoVectorizingCopyWithAssumedAlignmentILi128EEENS4_14SM90_TMA_STOREES27_S29_S29_EEEvvEEEEvNT_6ParamsE,"a",@progbits
	.sectionflags	@""
	.align	4
.nv.constant0._ZN7cutlass13device_kernelINS_4gemm6kernel13GemmUniversalIN4cute5tupleIJiiiiEEENS1_10collective13CollectiveMmaINS1_35MainloopSm100TmaUmmaWarpSpecializedILi4ELi2ELi2ENS5_IJNS4_1CILi2EEENSA_ILi1EEESC_EEEEENS5_IJNSA_ILi256EEESF_NSA_ILi32EEEEEENS_12float_e5m2_tENS5_IJlSC_lEEESI_SJ_NS4_8TiledMMAINS4_8MMA_AtomIJNS4_10MMA_TraitsINS4_25SM100_MMA_F8F6F4_2x1SM_SSEJSI_SI_fSF_SF_NS4_17integral_constantINS4_4UMMA5MajorELSQ_0EEESR_NSO_INSP_7ScaleInELSS_0EEEST_EEEEEENS4_6LayoutINS5_IJSC_SC_SC_EEENS5_IJNSA_ILi0EEESY_SY_EEEEENS5_IJNS4_10UnderscoreES11_S11_EEEEENS4_18SM100_TMA_2SM_LOADENS4_14ComposedLayoutINS4_7SwizzleILi1ELi4ELi3EEENS4_18smem_ptr_flag_bitsILi8EEENSW_INS5_IJNSA_ILi8EEESG_EEENS5_IJSG_SC_EEEEEEEvNS4_8identityES14_S1E_vS1F_EENS_8epilogue10collective18CollectiveEpilogueINS1H_23Sm100TmaWarpSpecializedILi4ELi2ELi64ELb0ELb0EEEJNS5_IJNSA_ILi128EEESF_SG_EEENS5_IJNSW_IS1M_SC_EENSW_INSA_ILi64EEESC_EEEEESI_SJ_SI_SJ_NS1H_6fusion15FusionCallbacksIS1L_NS1S_17LinearCombinationISI_fSI_fLNS_15FloatRoundStyleE2EEES1N_S1R_JEEENS4_5SM1004TMEM4LOAD26SM100_TMEM_LOAD_32dp32b64xENS4_13SM90_TMA_LOADENS15_INS16_ILi2ELi4ELi3EEES19_NSW_INS5_IJS1A_S1P_EEENS5_IJS1P_SC_EEEEEEENS4_39AutoVectorizingCopyWithAssumedAlignmentILi128EEENS4_14SM90_TMA_STOREES27_S29_S29_EEEvvEEEEvNT_6ParamsE:
	.zero		2944


//--------------------- SYMBOLS --------------------------

	.type		.nv.reservedSmem.offset0,@object
	.size		.nv.reservedSmem.offset0,0x4
	.type		.nv.reservedSmem.cap,@object
	.size		.nv.reservedSmem.cap,0x4
	.type		__assertfail,@function
